	.target	sm_100a

	.elftype	@"ET_EXEC"


//--------------------- .note.nv.tkinfo           --------------------------
	.section	.note.nv.tkinfo,"",@"SHT_NOTE"
	.sectionflags	@"SHF_NOTE_NV_TKINFO"
	.tkinfo
        /*0018*/ 	.word	0x00000002
        /*0030*/ 	.string	""
        /*0030*/ 	.string	"ptxas"
        /*0030*/ 	.string	"Cuda compilation tools, release 13.0, V13.0.88"
        /*0030*/ 	.string	"Build cuda_13.0.r13.0/compiler.36424714_0"
        /*0030*/ 	.string	"-arch sm_100a -m 64 "



//--------------------- .note.nv.cuinfo           --------------------------
	.section	.note.nv.cuinfo,"",@"SHT_NOTE"
	.sectionflags	@"SHF_NOTE_NV_CUINFO"
        /*0018*/ 	.short	0x0002
        /*001a*/ 	.short	0x0064
        /*001c*/ 	.short	0x0082
	.zero		2


//--------------------- .nv.info                  --------------------------
	.section	.nv.info,"",@"SHT_CUDA_INFO"
	.align	4


	//----- nvinfo : EIATTR_REGCOUNT
	.align		4
        /*0000*/ 	.byte	0x04, 0x2f
        /*0002*/ 	.short	(.L_19 - .L_18)
	.align		4
.L_18:
        /*0004*/ 	.word	index@(_ZN7cutlass13device_kernelINS_4gemm6kernel13GemmUniversalIN4cute5tupleIJiiiiEEENS1_10collective13CollectiveMmaINS1_35MainloopSm100TmaUmmaWarpSpecializedILi24ELi2ELi4ENS5_IJNS4_1CILi1EEESB_SB_EEEEENS5_IJNSA_ILi128EEESE_NSA_ILi32EEEEEENS_12float_e4m3_tENS5_IJSB_llEEENS_12float_e5m2_tENS5_IJlSB_lEEENS4_8TiledMMAINS4_8MMA_AtomIJNS4_10MMA_TraitsINS4_19SM100_MMA_F8F6F4_SSEJSH_SJ_fSE_SE_NS4_17integral_constantINS4_4UMMA5MajorELSR_1EEENSP_ISR_LSR_0EEENSP_INSQ_7ScaleInELSU_0EEESV_EEEEEENS4_6LayoutISC_NS5_IJNSA_ILi0EEESZ_SZ_EEEEENS5_IJNS4_10UnderscoreES12_S12_EEEEENS4_13SM90_TMA_LOADENS4_14ComposedLayoutINS4_7SwizzleILi3ELi4ELi3EEENS4_18smem_ptr_flag_bitsILi8EEENSY_INS5_IJSE_NSA_ILi8EEEEEENS5_IJSB_SE_EEEEEEEvNS4_8identityES15_NS16_INS17_ILi1ELi4ELi3EEES1A_NSY_INS5_IJS1B_SF_EEENS5_IJSF_SB_EEEEEEEvS1G_EENS_8epilogue10collective18CollectiveEpilogueINS1N_23Sm100TmaWarpSpecializedILi2ELi2ELi64ELb0ELb0EEEJSG_NS5_IJNSY_ISE_SB_EENSY_INSA_ILi64EEESB_EEEEESH_SK_SH_SK_NS1N_6fusion15FusionCallbacksIS1R_NS1W_17LinearCombinationISH_fSH_fLNS_15FloatRoundStyleE2EEESG_S1V_JEEENS4_5SM1004TMEM4LOAD26SM100_TMEM_LOAD_32dp32b64xES15_NS16_INS17_ILi2ELi4ELi3EEES1A_NSY_INS5_IJS1B_S1T_EEENS5_IJS1T_SB_EEEEEEENS4_39AutoVectorizingCopyWithAssumedAlignmentILi128EEENS4_14SM90_TMA_STOREES2A_S2C_S2C_EEEvvEEEEvNT_6ParamsE)
        /*0008*/ 	.word	0x000000e0


	//----- nvinfo : EIATTR_FRAME_SIZE
	.align		4
.L_19:
        /*000c*/ 	.byte	0x04, 0x11
        /*000e*/ 	.short	(.L_21 - .L_20)
	.align		4
.L_20:
        /*0010*/ 	.word	index@($__internal_2_$__cuda_sm10x_tcgen05_guardrail_trap_unallocated_columns_being_dealloced)
        /*0014*/ 	.word	0x00000000


	//----- nvinfo : EIATTR_FRAME_SIZE
	.align		4
.L_21:
        /*0018*/ 	.byte	0x04, 0x11
        /*001a*/ 	.short	(.L_23 - .L_22)
	.align		4
.L_22:
        /*001c*/ 	.word	index@($__internal_1_$__cuda_sm10x_tcgen05_guardrail_trap_phase_invalid_during_alloc)
        /*0020*/ 	.word	0x00000000


	//----- nvinfo : EIATTR_FRAME_SIZE
	.align		4
.L_23:
        /*0024*/ 	.byte	0x04, 0x11
        /*0026*/ 	.short	(.L_25 - .L_24)
	.align		4
.L_24:
        /*0028*/ 	.word	index@($__internal_0_$__cuda_sm10x_tcgen05_guardrail_trap_col_being_dealloced_not_returned_by_alloc)
        /*002c*/ 	.word	0x00000000


	//----- nvinfo : EIATTR_FRAME_SIZE
	.align		4
.L_25:
        /*0030*/ 	.byte	0x04, 0x11
        /*0032*/ 	.short	(.L_27 - .L_26)
	.align		4
.L_26:
        /*0034*/ 	.word	index@(_ZN7cutlass13device_kernelINS_4gemm6kernel13GemmUniversalIN4cute5tupleIJiiiiEEENS1_10collective13CollectiveMmaINS1_35MainloopSm100TmaUmmaWarpSpecializedILi24ELi2ELi4ENS5_IJNS4_1CILi1EEESB_SB_EEEEENS5_IJNSA_ILi128EEESE_NSA_ILi32EEEEEENS_12float_e4m3_tENS5_IJSB_llEEENS_12float_e5m2_tENS5_IJlSB_lEEENS4_8TiledMMAINS4_8MMA_AtomIJNS4_10MMA_TraitsINS4_19SM100_MMA_F8F6F4_SSEJSH_SJ_fSE_SE_NS4_17integral_constantINS4_4UMMA5MajorELSR_1EEENSP_ISR_LSR_0EEENSP_INSQ_7ScaleInELSU_0EEESV_EEEEEENS4_6LayoutISC_NS5_IJNSA_ILi0EEESZ_SZ_EEEEENS5_IJNS4_10UnderscoreES12_S12_EEEEENS4_13SM90_TMA_LOADENS4_14ComposedLayoutINS4_7SwizzleILi3ELi4ELi3EEENS4_18smem_ptr_flag_bitsILi8EEENSY_INS5_IJSE_NSA_ILi8EEEEEENS5_IJSB_SE_EEEEEEEvNS4_8identityES15_NS16_INS17_ILi1ELi4ELi3EEES1A_NSY_INS5_IJS1B_SF_EEENS5_IJSF_SB_EEEEEEEvS1G_EENS_8epilogue10collective18CollectiveEpilogueINS1N_23Sm100TmaWarpSpecializedILi2ELi2ELi64ELb0ELb0EEEJSG_NS5_IJNSY_ISE_SB_EENSY_INSA_ILi64EEESB_EEEEESH_SK_SH_SK_NS1N_6fusion15FusionCallbacksIS1R_NS1W_17LinearCombinationISH_fSH_fLNS_15FloatRoundStyleE2EEESG_S1V_JEEENS4_5SM1004TMEM4LOAD26SM100_TMEM_LOAD_32dp32b64xES15_NS16_INS17_ILi2ELi4ELi3EEES1A_NSY_INS5_IJS1B_S1T_EEENS5_IJS1T_SB_EEEEEEENS4_39AutoVectorizingCopyWithAssumedAlignmentILi128EEENS4_14SM90_TMA_STOREES2A_S2C_S2C_EEEvvEEEEvNT_6ParamsE)
        /*0038*/ 	.word	0x00000000


	//----- nvinfo : EIATTR_MIN_STACK_SIZE
	.align		4
.L_27:
        /*003c*/ 	.byte	0x04, 0x12
        /*003e*/ 	.short	(.L_29 - .L_28)
	.align		4
.L_28:
        /*0040*/ 	.word	index@(_ZN7cutlass13device_kernelINS_4gemm6kernel13GemmUniversalIN4cute5tupleIJiiiiEEENS1_10collective13CollectiveMmaINS1_35MainloopSm100TmaUmmaWarpSpecializedILi24ELi2ELi4ENS5_IJNS4_1CILi1EEESB_SB_EEEEENS5_IJNSA_ILi128EEESE_NSA_ILi32EEEEEENS_12float_e4m3_tENS5_IJSB_llEEENS_12float_e5m2_tENS5_IJlSB_lEEENS4_8TiledMMAINS4_8MMA_AtomIJNS4_10MMA_TraitsINS4_19SM100_MMA_F8F6F4_SSEJSH_SJ_fSE_SE_NS4_17integral_constantINS4_4UMMA5MajorELSR_1EEENSP_ISR_LSR_0EEENSP_INSQ_7ScaleInELSU_0EEESV_EEEEEENS4_6LayoutISC_NS5_IJNSA_ILi0EEESZ_SZ_EEEEENS5_IJNS4_10UnderscoreES12_S12_EEEEENS4_13SM90_TMA_LOADENS4_14ComposedLayoutINS4_7SwizzleILi3ELi4ELi3EEENS4_18smem_ptr_flag_bitsILi8EEENSY_INS5_IJSE_NSA_ILi8EEEEEENS5_IJSB_SE_EEEEEEEvNS4_8identityES15_NS16_INS17_ILi1ELi4ELi3EEES1A_NSY_INS5_IJS1B_SF_EEENS5_IJSF_SB_EEEEEEEvS1G_EENS_8epilogue10collective18CollectiveEpilogueINS1N_23Sm100TmaWarpSpecializedILi2ELi2ELi64ELb0ELb0EEEJSG_NS5_IJNSY_ISE_SB_EENSY_INSA_ILi64EEESB_EEEEESH_SK_SH_SK_NS1N_6fusion15FusionCallbacksIS1R_NS1W_17LinearCombinationISH_fSH_fLNS_15FloatRoundStyleE2EEESG_S1V_JEEENS4_5SM1004TMEM4LOAD26SM100_TMEM_LOAD_32dp32b64xES15_NS16_INS17_ILi2ELi4ELi3EEES1A_NSY_INS5_IJS1B_S1T_EEENS5_IJS1T_SB_EEEEEEENS4_39AutoVectorizingCopyWithAssumedAlignmentILi128EEENS4_14SM90_TMA_STOREES2A_S2C_S2C_EEEvvEEEEvNT_6ParamsE)
        /*0044*/ 	.word	0x00000000
.L_29:


//--------------------- .nv.compat                --------------------------
	.section	.nv.compat,"",@"SHT_CUDA_COMPAT_INFO"
	.align	4
        /*0000*/ 	.byte	0x02, 0x09, 0x01, 0x00, 0x02, 0x02, 0x02, 0x00, 0x02, 0x05, 0x05, 0x00, 0x03, 0x07, 0x01, 0x01
        /*0010*/ 	.byte	0x02, 0x03, 0x01, 0x00, 0x02, 0x06, 0x01, 0x00, 0x04, 0x0b, 0x08, 0x00, 0x09, 0x00, 0x00, 0x00
        /*0020*/ 	.byte	0x00, 0x00, 0x00, 0x00


//--------------------- .nv.info._ZN7cutlass13device_kernelINS_4gemm6kernel13GemmUniversalIN4cute5tupleIJiiiiEEENS1_10collective13CollectiveMmaINS1_35MainloopSm100TmaUmmaWarpSpecializedILi24ELi2ELi4ENS5_IJNS4_1CILi1EEESB_SB_EEEEENS5_IJNSA_ILi128EEESE_NSA_ILi32EEEEEENS_12float_e4m3_tENS5_IJSB_llEEENS_12float_e5m2_tENS5_IJlSB_lEEENS4_8TiledMMAINS4_8MMA_AtomIJNS4_10MMA_TraitsINS4_19SM100_MMA_F8F6F4_SSEJSH_SJ_fSE_SE_NS4_17integral_constantINS4_4UMMA5MajorELSR_1EEENSP_ISR_LSR_0EEENSP_INSQ_7ScaleInELSU_0EEESV_EEEEEENS4_6LayoutISC_NS5_IJNSA_ILi0EEESZ_SZ_EEEEENS5_IJNS4_10UnderscoreES12_S12_EEEEENS4_13SM90_TMA_LOADENS4_14ComposedLayoutINS4_7SwizzleILi3ELi4ELi3EEENS4_18smem_ptr_flag_bitsILi8EEENSY_INS5_IJSE_NSA_ILi8EEEEEENS5_IJSB_SE_EEEEEEEvNS4_8identityES15_NS16_INS17_ILi1ELi4ELi3EEES1A_NSY_INS5_IJS1B_SF_EEENS5_IJSF_SB_EEEEEEEvS1G_EENS_8epilogue10collective18CollectiveEpilogueINS1N_23Sm100TmaWarpSpecializedILi2ELi2ELi64ELb0ELb0EEEJSG_NS5_IJNSY_ISE_SB_EENSY_INSA_ILi64EEESB_EEEEESH_SK_SH_SK_NS1N_6fusion15FusionCallbacksIS1R_NS1W_17LinearCombinationISH_fSH_fLNS_15FloatRoundStyleE2EEESG_S1V_JEEENS4_5SM1004TMEM4LOAD26SM100_TMEM_LOAD_32dp32b64xES15_NS16_INS17_ILi2ELi4ELi3EEES1A_NSY_INS5_IJS1B_S1T_EEENS5_IJS1T_SB_EEEEEEENS4_39AutoVectorizingCopyWithAssumedAlignmentILi128EEENS4_14SM90_TMA_STOREES2A_S2C_S2C_EEEvvEEEEvNT_6ParamsE --------------------------
	.section	.nv.info._ZN7cutlass13device_kernelINS_4gemm6kernel13GemmUniversalIN4cute5tupleIJiiiiEEENS1_10collective13CollectiveMmaINS1_35MainloopSm100TmaUmmaWarpSpecializedILi24ELi2ELi4ENS5_IJNS4_1CILi1EEESB_SB_EEEEENS5_IJNSA_ILi128EEESE_NSA_ILi32EEEEEENS_12float_e4m3_tENS5_IJSB_llEEENS_12float_e5m2_tENS5_IJlSB_lEEENS4_8TiledMMAINS4_8MMA_AtomIJNS4_10MMA_TraitsINS4_19SM100_MMA_F8F6F4_SSEJSH_SJ_fSE_SE_NS4_17integral_constantINS4_4UMMA5MajorELSR_1EEENSP_ISR_LSR_0EEENSP_INSQ_7ScaleInELSU_0EEESV_EEEEEENS4_6LayoutISC_NS5_IJNSA_ILi0EEESZ_SZ_EEEEENS5_IJNS4_10UnderscoreES12_S12_EEEEENS4_13SM90_TMA_LOADENS4_14ComposedLayoutINS4_7SwizzleILi3ELi4ELi3EEENS4_18smem_ptr_flag_bitsILi8EEENSY_INS5_IJSE_NSA_ILi8EEEEEENS5_IJSB_SE_EEEEEEEvNS4_8identityES15_NS16_INS17_ILi1ELi4ELi3EEES1A_NSY_INS5_IJS1B_SF_EEENS5_IJSF_SB_EEEEEEEvS1G_EENS_8epilogue10collective18CollectiveEpilogueINS1N_23Sm100TmaWarpSpecializedILi2ELi2ELi64ELb0ELb0EEEJSG_NS5_IJNSY_ISE_SB_EENSY_INSA_ILi64EEESB_EEEEESH_SK_SH_SK_NS1N_6fusion15FusionCallbacksIS1R_NS1W_17LinearCombinationISH_fSH_fLNS_15FloatRoundStyleE2EEESG_S1V_JEEENS4_5SM1004TMEM4LOAD26SM100_TMEM_LOAD_32dp32b64xES15_NS16_INS17_ILi2ELi4ELi3EEES1A_NSY_INS5_IJS1B_S1T_EEENS5_IJS1T_SB_EEEEEEENS4_39AutoVectorizingCopyWithAssumedAlignmentILi128EEENS4_14SM90_TMA_STOREES2A_S2C_S2C_EEEvvEEEEvNT_6ParamsE,"",@"SHT_CUDA_INFO"
	.sectionflags	@""
	.align	4


	//----- nvinfo : EIATTR_CUDA_API_VERSION
	.align		4
        /*0000*/ 	.byte	0x04, 0x37
        /*0002*/ 	.short	(.L_31 - .L_30)
.L_30:
        /*0004*/ 	.word	0x00000082


	//----- nvinfo : EIATTR_KPARAM_INFO
	.align		4
.L_31:
        /*0008*/ 	.byte	0x04, 0x17
        /*000a*/ 	.short	(.L_33 - .L_32)
.L_32:
        /*000c*/ 	.word	0x00000000
        /*0010*/ 	.short	0x0000
        /*0012*/ 	.short	0x0000
        /*0014*/ 	.byte	0x00, 0xf0, 0x01, 0x20


	//----- nvinfo : EIATTR_AT_ENTRY_FRAGMENTS
	.align		4
.L_33:
        /*0018*/ 	.byte	0x04, 0x4f
        /*001a*/ 	.short	(.L_35 - .L_34)


	//   ....[0]....
.L_34:
        /*001c*/ 	.word	0x00000006


	//----- nvinfo : EIATTR_RESERVED_SMEM_USED
	.align		4
.L_35:
        /*0020*/ 	.byte	0x01, 0x41
	.zero		2


	//----- nvinfo : EIATTR_SPARSE_MMA_MASK
	.align		4
        /*0024*/ 	.byte	0x03, 0x50
        /*0026*/ 	.short	0x0000


	//----- nvinfo : EIATTR_TCGEN05_1CTA_USED
	.align		4
        /*0028*/ 	.byte	0x01, 0x51
	.zero		2


	//----- nvinfo : EIATTR_MAXREG_COUNT
	.align		4
        /*002c*/ 	.byte	0x03, 0x1b
        /*002e*/ 	.short	0x00ff


	//----- nvinfo : EIATTR_NUM_BARRIERS
	.align		4
        /*0030*/ 	.byte	0x02, 0x4c
        /*0032*/ 	.byte	0x07
	.zero		1


	//----- nvinfo : EIATTR_EXTERNS
	.align		4
        /*0034*/ 	.byte	0x04, 0x0f
        /*0036*/ 	.short	(.L_37 - .L_36)


	//   ....[0]....
	.align		4
.L_36:
        /*0038*/ 	.word	index@(__assertfail)


	//----- nvinfo : EIATTR_MERCURY_ISA_VERSION
	.align		4
.L_37:
        /*003c*/ 	.byte	0x03, 0x5f
        /*003e*/ 	.short	0x0101


	//----- nvinfo : EIATTR_INT_WARP_WIDE_INSTR_OFFSETS
	.align		4
        /*0040*/ 	.byte	0x04, 0x31
        /*0042*/ 	.short	(.L_39 - .L_38)


	//   ....[0]....
.L_38:
        /*0044*/ 	.word	0x00002030


	//   ....[1]....
        /*0048*/ 	.word	0x00004470


	//   ....[2]....
        /*004c*/ 	.word	0x00004490


	//   ....[3]....
        /*0050*/ 	.word	0x000044c0


	//   ....[4]....
        /*0054*/ 	.word	0x00004df0


	//   ....[5]....
        /*0058*/ 	.word	0x00004e60


	//   ....[6]....
        /*005c*/ 	.word	0x00005040


	//   ....[7]....
        /*0060*/ 	.word	0x000051a0


	//----- nvinfo : EIATTR_COOP_GROUP_MASK_REGIDS
	.align		4
.L_39:
        /*0064*/ 	.byte	0x04, 0x29
        /*0066*/ 	.short	(.L_41 - .L_40)


	//   ....[0]....
.L_40:
        /*0068*/ 	.word	0xffffffff


	//   ....[1]....
        /*006c*/ 	.word	0xffffffff


	//   ....[2]....
        /*0070*/ 	.word	0xffffffff


	//   ....[3]....
        /*0074*/ 	.word	0xffffffff


	//   ....[4]....
        /*0078*/ 	.word	0xffffffff


	//   ....[5]....
        /*007c*/ 	.word	0xffffffff


	//   ....[6]....
        /*0080*/ 	.word	0xffffffff


	//   ....[7]....
        /*0084*/ 	.word	0xffffffff


	//   ....[8]....
        /*0088*/ 	.word	0xffffffff


	//   ....[9]....
        /*008c*/ 	.word	0xffffffff


	//   ....[10]....
        /*0090*/ 	.word	0xffffffff


	//   ....[11]....
        /*0094*/ 	.word	0xffffffff


	//   ....[12]....
        /*0098*/ 	.word	0xffffffff


	//----- nvinfo : EIATTR_COOP_GROUP_INSTR_OFFSETS
	.align		4
.L_41:
        /*009c*/ 	.byte	0x04, 0x28
        /*009e*/ 	.short	(.L_43 - .L_42)


	//   ....[0]....
.L_42:
        /*00a0*/ 	.word	0x00000090


	//   ....[1]....
        /*00a4*/ 	.word	0x000004d0


	//   ....[2]....
        /*00a8*/ 	.word	0x000008f0


	//   ....[3]....
        /*00ac*/ 	.word	0x00000a50


	//   ....[4]....
        /*00b0*/ 	.word	0x00000b50


	//   ....[5]....
        /*00b4*/ 	.word	0x00000cc0


	//   ....[6]....
        /*00b8*/ 	.word	0x00000e60


	//   ....[7]....
        /*00bc*/ 	.word	0x00001f10


	//   ....[8]....
        /*00c0*/ 	.word	0x00003830


	//   ....[9]....
        /*00c4*/ 	.word	0x00003a40


	//   ....[10]....
        /*00c8*/ 	.word	0x00003a70


	//   ....[11]....
        /*00cc*/ 	.word	0x00004350


	//   ....[12]....
        /*00d0*/ 	.word	0x00004580


	//----- nvinfo : EIATTR_VRC_CTA_INIT_COUNT
	.align		4
.L_43:
        /*00d4*/ 	.byte	0x02, 0x4a
        /*00d6*/ 	.byte	0x80
	.zero		1


	//----- nvinfo : EIATTR_SYSCALL_OFFSETS
	.align		4
        /*00d8*/ 	.byte	0x04, 0x46
        /*00da*/ 	.short	(.L_45 - .L_44)


	//   ....[0]....
.L_44:
        /*00dc*/ 	.word	0x00005bd0


	//   ....[1]....
        /*00e0*/ 	.word	0x00005d10


	//   ....[2]....
        /*00e4*/ 	.word	0x00006570


	//   ....[3]....
        /*00e8*/ 	.word	0x00007b80


	//----- nvinfo : EIATTR_MBARRIER_INSTR_OFFSETS
	.align		4
.L_45:
        /*00ec*/ 	.byte	0x04, 0x39
        /*00ee*/ 	.short	(.L_47 - .L_46)


	//   ....[0]....
.L_46:
        /*00f0*/ 	.word	0x000005d0
        /*00f4*/ 	.word	0x000000ff
        /*00f8*/ 	.word	0x00000000
        /*00fc*/ 	.short	0x0100
        /*00fe*/ 	.byte	0x05
	.zero		1


	//   ....[1]....
        /*0100*/ 	.word	0x000005e0
        /*0104*/ 	.word	0x000000ff
        /*0108*/ 	.word	0x000000c0
        /*010c*/ 	.short	0x0100
        /*010e*/ 	.byte	0x05
	.zero		1


	//   ....[2]....
        /*0110*/ 	.word	0x000005f0
        /*0114*/ 	.word	0x000000ff
        /*0118*/ 	.word	0x00000008
        /*011c*/ 	.short	0x0100
        /*011e*/ 	.byte	0x05
	.zero		1


	//   ....[3]....
        /*0120*/ 	.word	0x00000600
        /*0124*/ 	.word	0x000000ff
        /*0128*/ 	.word	0x000000c8
        /*012c*/ 	.short	0x0100
        /*012e*/ 	.byte	0x05
	.zero		1


	//   ....[4]....
        /*0130*/ 	.word	0x00000610
        /*0134*/ 	.word	0x000000ff
        /*0138*/ 	.word	0x00000010
        /*013c*/ 	.short	0x0100
        /*013e*/ 	.byte	0x05
	.zero		1


	//   ....[5]....
        /*0140*/ 	.word	0x00000620
        /*0144*/ 	.word	0x000000ff
        /*0148*/ 	.word	0x000000d0
        /*014c*/ 	.short	0x0100
        /*014e*/ 	.byte	0x05
	.zero		1


	//   ....[6]....
        /*0150*/ 	.word	0x00000630
        /*0154*/ 	.word	0x000000ff
        /*0158*/ 	.word	0x00000018
        /*015c*/ 	.short	0x0100
        /*015e*/ 	.byte	0x05
	.zero		1


	//   ....[7]....
        /*0160*/ 	.word	0x00000640
        /*0164*/ 	.word	0x000000ff
        /*0168*/ 	.word	0x000000d8
        /*016c*/ 	.short	0x0100
        /*016e*/ 	.byte	0x05
	.zero		1


	//   ....[8]....
        /*0170*/ 	.word	0x00000650
        /*0174*/ 	.word	0x000000ff
        /*0178*/ 	.word	0x00000020
        /*017c*/ 	.short	0x0100
        /*017e*/ 	.byte	0x05
	.zero		1


	//   ....[9]....
        /*0180*/ 	.word	0x00000660
        /*0184*/ 	.word	0x000000ff
        /*0188*/ 	.word	0x000000e0
        /*018c*/ 	.short	0x0100
        /*018e*/ 	.byte	0x05
	.zero		1


	//   ....[10]....
        /*0190*/ 	.word	0x00000670
        /*0194*/ 	.word	0x000000ff
        /*0198*/ 	.word	0x00000028
        /*019c*/ 	.short	0x0100
        /*019e*/ 	.byte	0x05
	.zero		1


	//   ....[11]....
        /*01a0*/ 	.word	0x00000680
        /*01a4*/ 	.word	0x000000ff
        /*01a8*/ 	.word	0x000000e8
        /*01ac*/ 	.short	0x0100
        /*01ae*/ 	.byte	0x05
	.zero		1


	//   ....[12]....
        /*01b0*/ 	.word	0x00000690
        /*01b4*/ 	.word	0x000000ff
        /*01b8*/ 	.word	0x00000030
        /*01bc*/ 	.short	0x0100
        /*01be*/ 	.byte	0x05
	.zero		1


	//   ....[13]....
        /*01c0*/ 	.word	0x000006a0
        /*01c4*/ 	.word	0x000000ff
        /*01c8*/ 	.word	0x000000f0
        /*01cc*/ 	.short	0x0100
        /*01ce*/ 	.byte	0x05
	.zero		1


	//   ....[14]....
        /*01d0*/ 	.word	0x000006b0
        /*01d4*/ 	.word	0x000000ff
        /*01d8*/ 	.word	0x00000038
        /*01dc*/ 	.short	0x0100
        /*01de*/ 	.byte	0x05
	.zero		1


	//   ....[15]....
        /*01e0*/ 	.word	0x000006c0
        /*01e4*/ 	.word	0x000000ff
        /*01e8*/ 	.word	0x000000f8
        /*01ec*/ 	.short	0x0100
        /*01ee*/ 	.byte	0x05
	.zero		1


	//   ....[16]....
        /*01f0*/ 	.word	0x000006d0
        /*01f4*/ 	.word	0x000000ff
        /*01f8*/ 	.word	0x00000040
        /*01fc*/ 	.short	0x0100
        /*01fe*/ 	.byte	0x05
	.zero		1


	//   ....[17]....
        /*0200*/ 	.word	0x000006e0
        /*0204*/ 	.word	0x000000ff
        /*0208*/ 	.word	0x00000100
        /*020c*/ 	.short	0x0100
        /*020e*/ 	.byte	0x05
	.zero		1


	//   ....[18]....
        /*0210*/ 	.word	0x000006f0
        /*0214*/ 	.word	0x000000ff
        /*0218*/ 	.word	0x00000048
        /*021c*/ 	.short	0x0100
        /*021e*/ 	.byte	0x05
	.zero		1


	//   ....[19]....
        /*0220*/ 	.word	0x00000700
        /*0224*/ 	.word	0x000000ff
        /*0228*/ 	.word	0x00000108
        /*022c*/ 	.short	0x0100
        /*022e*/ 	.byte	0x05
	.zero		1


	//   ....[20]....
        /*0230*/ 	.word	0x00000710
        /*0234*/ 	.word	0x000000ff
        /*0238*/ 	.word	0x00000050
        /*023c*/ 	.short	0x0100
        /*023e*/ 	.byte	0x05
	.zero		1


	//   ....[21]....
        /*0240*/ 	.word	0x00000720
        /*0244*/ 	.word	0x000000ff
        /*0248*/ 	.word	0x00000110
        /*024c*/ 	.short	0x0100
        /*024e*/ 	.byte	0x05
	.zero		1


	//   ....[22]....
        /*0250*/ 	.word	0x00000730
        /*0254*/ 	.word	0x000000ff
        /*0258*/ 	.word	0x00000058
        /*025c*/ 	.short	0x0100
        /*025e*/ 	.byte	0x05
	.zero		1


	//   ....[23]....
        /*0260*/ 	.word	0x00000740
        /*0264*/ 	.word	0x000000ff
        /*0268*/ 	.word	0x00000118
        /*026c*/ 	.short	0x0100
        /*026e*/ 	.byte	0x05
	.zero		1


	//   ....[24]....
        /*0270*/ 	.word	0x00000750
        /*0274*/ 	.word	0x000000ff
        /*0278*/ 	.word	0x00000060
        /*027c*/ 	.short	0x0100
        /*027e*/ 	.byte	0x05
	.zero		1


	//   ....[25]....
        /*0280*/ 	.word	0x00000760
        /*0284*/ 	.word	0x000000ff
        /*0288*/ 	.word	0x00000120
        /*028c*/ 	.short	0x0100
        /*028e*/ 	.byte	0x05
	.zero		1


	//   ....[26]....
        /*0290*/ 	.word	0x00000770
        /*0294*/ 	.word	0x000000ff
        /*0298*/ 	.word	0x00000068
        /*029c*/ 	.short	0x0100
        /*029e*/ 	.byte	0x05
	.zero		1


	//   ....[27]....
        /*02a0*/ 	.word	0x00000780
        /*02a4*/ 	.word	0x000000ff
        /*02a8*/ 	.word	0x00000128
        /*02ac*/ 	.short	0x0100
        /*02ae*/ 	.byte	0x05
	.zero		1


	//   ....[28]....
        /*02b0*/ 	.word	0x00000790
        /*02b4*/ 	.word	0x000000ff
        /*02b8*/ 	.word	0x00000070
        /*02bc*/ 	.short	0x0100
        /*02be*/ 	.byte	0x05
	.zero		1


	//   ....[29]....
        /*02c0*/ 	.word	0x000007a0
        /*02c4*/ 	.word	0x000000ff
        /*02c8*/ 	.word	0x00000130
        /*02cc*/ 	.short	0x0100
        /*02ce*/ 	.byte	0x05
	.zero		1


	//   ....[30]....
        /*02d0*/ 	.word	0x000007b0
        /*02d4*/ 	.word	0x000000ff
        /*02d8*/ 	.word	0x00000078
        /*02dc*/ 	.short	0x0100
        /*02de*/ 	.byte	0x05
	.zero		1


	//   ....[31]....
        /*02e0*/ 	.word	0x000007c0
        /*02e4*/ 	.word	0x000000ff
        /*02e8*/ 	.word	0x00000138
        /*02ec*/ 	.short	0x0100
        /*02ee*/ 	.byte	0x05
	.zero		1


	//   ....[32]....
        /*02f0*/ 	.word	0x000007d0
        /*02f4*/ 	.word	0x000000ff
        /*02f8*/ 	.word	0x00000080
        /*02fc*/ 	.short	0x0100
        /*02fe*/ 	.byte	0x05
	.zero		1


	//   ....[33]....
        /*0300*/ 	.word	0x000007e0
        /*0304*/ 	.word	0x000000ff
        /*0308*/ 	.word	0x00000140
        /*030c*/ 	.short	0x0100
        /*030e*/ 	.byte	0x05
	.zero		1


	//   ....[34]....
        /*0310*/ 	.word	0x000007f0
        /*0314*/ 	.word	0x000000ff
        /*0318*/ 	.word	0x00000088
        /*031c*/ 	.short	0x0100
        /*031e*/ 	.byte	0x05
	.zero		1


	//   ....[35]....
        /*0320*/ 	.word	0x00000800
        /*0324*/ 	.word	0x000000ff
        /*0328*/ 	.word	0x00000148
        /*032c*/ 	.short	0x0100
        /*032e*/ 	.byte	0x05
	.zero		1


	//   ....[36]....
        /*0330*/ 	.word	0x00000810
        /*0334*/ 	.word	0x000000ff
        /*0338*/ 	.word	0x00000090
        /*033c*/ 	.short	0x0100
        /*033e*/ 	.byte	0x05
	.zero		1


	//   ....[37]....
        /*0340*/ 	.word	0x00000820
        /*0344*/ 	.word	0x000000ff
        /*0348*/ 	.word	0x00000150
        /*034c*/ 	.short	0x0100
        /*034e*/ 	.byte	0x05
	.zero		1


	//   ....[38]....
        /*0350*/ 	.word	0x00000830
        /*0354*/ 	.word	0x000000ff
        /*0358*/ 	.word	0x00000098
        /*035c*/ 	.short	0x0100
        /*035e*/ 	.byte	0x05
	.zero		1


	//   ....[39]....
        /*0360*/ 	.word	0x00000840
        /*0364*/ 	.word	0x000000ff
        /*0368*/ 	.word	0x00000158
        /*036c*/ 	.short	0x0100
        /*036e*/ 	.byte	0x05
	.zero		1


	//   ....[40]....
        /*0370*/ 	.word	0x00000850
        /*0374*/ 	.word	0x000000ff
        /*0378*/ 	.word	0x000000a0
        /*037c*/ 	.short	0x0100
        /*037e*/ 	.byte	0x05
	.zero		1


	//   ....[41]....
        /*0380*/ 	.word	0x00000860
        /*0384*/ 	.word	0x000000ff
        /*0388*/ 	.word	0x00000160
        /*038c*/ 	.short	0x0100
        /*038e*/ 	.byte	0x05
	.zero		1


	//   ....[42]....
        /*0390*/ 	.word	0x00000870
        /*0394*/ 	.word	0x000000ff
        /*0398*/ 	.word	0x000000a8
        /*039c*/ 	.short	0x0100
        /*039e*/ 	.byte	0x05
	.zero		1


	//   ....[43]....
        /*03a0*/ 	.word	0x00000880
        /*03a4*/ 	.word	0x000000ff
        /*03a8*/ 	.word	0x00000168
        /*03ac*/ 	.short	0x0100
        /*03ae*/ 	.byte	0x05
	.zero		1


	//   ....[44]....
        /*03b0*/ 	.word	0x00000890
        /*03b4*/ 	.word	0x000000ff
        /*03b8*/ 	.word	0x000000b0
        /*03bc*/ 	.short	0x0100
        /*03be*/ 	.byte	0x05
	.zero		1


	//   ....[45]....
        /*03c0*/ 	.word	0x000008a0
        /*03c4*/ 	.word	0x000000ff
        /*03c8*/ 	.word	0x00000170
        /*03cc*/ 	.short	0x0100
        /*03ce*/ 	.byte	0x05
	.zero		1


	//   ....[46]....
        /*03d0*/ 	.word	0x000008b0
        /*03d4*/ 	.word	0x000000ff
        /*03d8*/ 	.word	0x000000b8
        /*03dc*/ 	.short	0x0100
        /*03de*/ 	.byte	0x05
	.zero		1


	//   ....[47]....
        /*03e0*/ 	.word	0x000008c0
        /*03e4*/ 	.word	0x000000ff
        /*03e8*/ 	.word	0x00000178
        /*03ec*/ 	.short	0x0100
        /*03ee*/ 	.byte	0x05
	.zero		1


	//   ....[48]....
        /*03f0*/ 	.word	0x00000a00
        /*03f4*/ 	.word	0x000000ff
        /*03f8*/ 	.word	0x00000180
        /*03fc*/ 	.short	0x0100
        /*03fe*/ 	.byte	0x07
	.zero		1


	//   ....[49]....
        /*0400*/ 	.word	0x00000a10
        /*0404*/ 	.word	0x000000ff
        /*0408*/ 	.word	0x00000190
        /*040c*/ 	.short	0x0100
        /*040e*/ 	.byte	0x07
	.zero		1


	//   ....[50]....
        /*0410*/ 	.word	0x00000a20
        /*0414*/ 	.word	0x000000ff
        /*0418*/ 	.word	0x00000188
        /*041c*/ 	.short	0x0100
        /*041e*/ 	.byte	0x07
	.zero		1


	//   ....[51]....
        /*0420*/ 	.word	0x00000a30
        /*0424*/ 	.word	0x000000ff
        /*0428*/ 	.word	0x00000198
        /*042c*/ 	.short	0x0100
        /*042e*/ 	.byte	0x07
	.zero		1


	//   ....[52]....
        /*0430*/ 	.word	0x00000b20
        /*0434*/ 	.word	0x000000ff
        /*0438*/ 	.word	0x000001a0
        /*043c*/ 	.short	0x0100
        /*043e*/ 	.byte	0x05
	.zero		1


	//   ....[53]....
        /*0440*/ 	.word	0x00000b30
        /*0444*/ 	.word	0x000000ff
        /*0448*/ 	.word	0x000001a8
        /*044c*/ 	.short	0x0100
        /*044e*/ 	.byte	0x05
	.zero		1


	//   ....[54]....
        /*0450*/ 	.word	0x00000c70
        /*0454*/ 	.word	0x000000ff
        /*0458*/ 	.word	0x000001b0
        /*045c*/ 	.short	0x0100
        /*045e*/ 	.byte	0x05
	.zero		1


	//   ....[55]....
        /*0460*/ 	.word	0x00000c80
        /*0464*/ 	.word	0x000000ff
        /*0468*/ 	.word	0x000001c0
        /*046c*/ 	.short	0x0100
        /*046e*/ 	.byte	0x05
	.zero		1


	//   ....[56]....
        /*0470*/ 	.word	0x00000c90
        /*0474*/ 	.word	0x000000ff
        /*0478*/ 	.word	0x000001b8
        /*047c*/ 	.short	0x0100
        /*047e*/ 	.byte	0x05
	.zero		1


	//   ....[57]....
        /*0480*/ 	.word	0x00000ca0
        /*0484*/ 	.word	0x000000ff
        /*0488*/ 	.word	0x000001c8
        /*048c*/ 	.short	0x0100
        /*048e*/ 	.byte	0x05
	.zero		1


	//   ....[58]....
        /*0490*/ 	.word	0x00000dd0
        /*0494*/ 	.word	0x000000ff
        /*0498*/ 	.word	0x000001d0
        /*049c*/ 	.short	0x0100
        /*049e*/ 	.byte	0x07
	.zero		1


	//   ....[59]....
        /*04a0*/ 	.word	0x00000de0
        /*04a4*/ 	.word	0x000000ff
        /*04a8*/ 	.word	0x000001f0
        /*04ac*/ 	.short	0x0100
        /*04ae*/ 	.byte	0x07
	.zero		1


	//   ....[60]....
        /*04b0*/ 	.word	0x00000df0
        /*04b4*/ 	.word	0x000000ff
        /*04b8*/ 	.word	0x000001d8
        /*04bc*/ 	.short	0x0100
        /*04be*/ 	.byte	0x07
	.zero		1


	//   ....[61]....
        /*04c0*/ 	.word	0x00000e00
        /*04c4*/ 	.word	0x000000ff
        /*04c8*/ 	.word	0x000001f8
        /*04cc*/ 	.short	0x0100
        /*04ce*/ 	.byte	0x07
	.zero		1


	//   ....[62]....
        /*04d0*/ 	.word	0x00000e10
        /*04d4*/ 	.word	0x000000ff
        /*04d8*/ 	.word	0x000001e0
        /*04dc*/ 	.short	0x0100
        /*04de*/ 	.byte	0x07
	.zero		1


	//   ....[63]....
        /*04e0*/ 	.word	0x00000e20
        /*04e4*/ 	.word	0x000000ff
        /*04e8*/ 	.word	0x00000200
        /*04ec*/ 	.short	0x0100
        /*04ee*/ 	.byte	0x07
	.zero		1


	//   ....[64]....
        /*04f0*/ 	.word	0x00000e30
        /*04f4*/ 	.word	0x000000ff
        /*04f8*/ 	.word	0x000001e8
        /*04fc*/ 	.short	0x0100
        /*04fe*/ 	.byte	0x07
	.zero		1


	//   ....[65]....
        /*0500*/ 	.word	0x00000e40
        /*0504*/ 	.word	0x000000ff
        /*0508*/ 	.word	0x00000208
        /*050c*/ 	.short	0x0100
        /*050e*/ 	.byte	0x07
	.zero		1


	//   ....[66]....
        /*0510*/ 	.word	0x00000f30
        /*0514*/ 	.word	0x000000ff
        /*0518*/ 	.word	0x00000210
        /*051c*/ 	.short	0x0100
        /*051e*/ 	.byte	0x05
	.zero		1


	//   ....[67]....
        /*0520*/ 	.word	0x00000f40
        /*0524*/ 	.word	0x000000ff
        /*0528*/ 	.word	0x00000220
        /*052c*/ 	.short	0x0100
        /*052e*/ 	.byte	0x05
	.zero		1


	//   ....[68]....
        /*0530*/ 	.word	0x00000f50
        /*0534*/ 	.word	0x000000ff
        /*0538*/ 	.word	0x00000218
        /*053c*/ 	.short	0x0100
        /*053e*/ 	.byte	0x05
	.zero		1


	//   ....[69]....
        /*0540*/ 	.word	0x00000f60
        /*0544*/ 	.word	0x000000ff
        /*0548*/ 	.word	0x00000228
        /*054c*/ 	.short	0x0100
        /*054e*/ 	.byte	0x05
	.zero		1


	//   ....[70]....
        /*0550*/ 	.word	0x00001830
        /*0554*/ 	.word	0x00000003
        /*0558*/ 	.word	0x00000220
        /*055c*/ 	.short	0x010a
        /*055e*/ 	.byte	0xff
	.zero		1


	//   ....[71]....
        /*0560*/ 	.word	0x00001860
        /*0564*/ 	.word	0x00000003
        /*0568*/ 	.word	0x00000210
        /*056c*/ 	.short	0x0101
        /*056e*/ 	.byte	0xff
	.zero		1


	//   ....[72]....
        /*0570*/ 	.word	0x00001930
        /*0574*/ 	.word	0x000000ff
        /*0578*/ 	.word	0x000000c0
        /*057c*/ 	.short	0x010a
        /*057e*/ 	.byte	0x08
	.zero		1


	//   ....[73]....
        /*0580*/ 	.word	0x000019d0
        /*0584*/ 	.word	0x000000ff
        /*0588*/ 	.word	0x000000c0
        /*058c*/ 	.short	0x010a
        /*058e*/ 	.byte	0x21
	.zero		1


	//   ....[74]....
        /*0590*/ 	.word	0x00001b30
        /*0594*/ 	.word	0x000000ff
        /*0598*/ 	.word	0x000000c0
        /*059c*/ 	.short	0x010a
        /*059e*/ 	.byte	0x08
	.zero		1


	//   ....[75]....
        /*05a0*/ 	.word	0x00001c20
        /*05a4*/ 	.word	0x000000ff
        /*05a8*/ 	.word	0x000001a8
        /*05ac*/ 	.short	0x0101
        /*05ae*/ 	.byte	0x04
	.zero		1


	//   ....[76]....
        /*05b0*/ 	.word	0x00001c40
        /*05b4*/ 	.word	0x000000ff
        /*05b8*/ 	.word	0x000000c0
        /*05bc*/ 	.short	0x010a
        /*05be*/ 	.byte	0x08
	.zero		1


	//   ....[77]....
        /*05c0*/ 	.word	0x00001cc0
        /*05c4*/ 	.word	0x000000ff
        /*05c8*/ 	.word	0x000000c0
        /*05cc*/ 	.short	0x010a
        /*05ce*/ 	.byte	0x11
	.zero		1


	//   ....[78]....
        /*05d0*/ 	.word	0x00001e20
        /*05d4*/ 	.word	0x000000ff
        /*05d8*/ 	.word	0x000000c0
        /*05dc*/ 	.short	0x010a
        /*05de*/ 	.byte	0x08
	.zero		1


	//   ....[79]....
        /*05e0*/ 	.word	0x00001f40
        /*05e4*/ 	.word	0x00000002
        /*05e8*/ 	.word	0x000001b0
        /*05ec*/ 	.short	0x010a
        /*05ee*/ 	.byte	0xff
	.zero		1


	//   ....[80]....
        /*05f0*/ 	.word	0x00002000
        /*05f4*/ 	.word	0x00000002
        /*05f8*/ 	.word	0x00000000
        /*05fc*/ 	.short	0x0101
        /*05fe*/ 	.byte	0xff
	.zero		1


	//   ....[81]....
        /*0600*/ 	.word	0x00002560
        /*0604*/ 	.word	0x000000ff
        /*0608*/ 	.word	0x00000000
        /*060c*/ 	.short	0x010a
        /*060e*/ 	.byte	0x05
	.zero		1


	//   ....[82]....
        /*0610*/ 	.word	0x000025f0
        /*0614*/ 	.word	0x000000ff
        /*0618*/ 	.word	0x00000000
        /*061c*/ 	.short	0x010a
        /*061e*/ 	.byte	0x05
	.zero		1


	//   ....[83]....
        /*0620*/ 	.word	0x00002680
        /*0624*/ 	.word	0x000000ff
        /*0628*/ 	.word	0x00000000
        /*062c*/ 	.short	0x010a
        /*062e*/ 	.byte	0x05
	.zero		1


	//   ....[84]....
        /*0630*/ 	.word	0x00002710
        /*0634*/ 	.word	0x000000ff
        /*0638*/ 	.word	0x00000000
        /*063c*/ 	.short	0x010a
        /*063e*/ 	.byte	0x05
	.zero		1


	//   ....[85]....
        /*0640*/ 	.word	0x000027a0
        /*0644*/ 	.word	0x000000ff
        /*0648*/ 	.word	0x00000000
        /*064c*/ 	.short	0x010a
        /*064e*/ 	.byte	0x05
	.zero		1


	//   ....[86]....
        /*0650*/ 	.word	0x00002830
        /*0654*/ 	.word	0x000000ff
        /*0658*/ 	.word	0x00000000
        /*065c*/ 	.short	0x010a
        /*065e*/ 	.byte	0x05
	.zero		1


	//   ....[87]....
        /*0660*/ 	.word	0x000028c0
        /*0664*/ 	.word	0x000000ff
        /*0668*/ 	.word	0x00000000
        /*066c*/ 	.short	0x010a
        /*066e*/ 	.byte	0x05
	.zero		1


	//   ....[88]....
        /*0670*/ 	.word	0x00002950
        /*0674*/ 	.word	0x000000ff
        /*0678*/ 	.word	0x00000000
        /*067c*/ 	.short	0x010a
        /*067e*/ 	.byte	0x05
	.zero		1


	//   ....[89]....
        /*0680*/ 	.word	0x000029e0
        /*0684*/ 	.word	0x000000ff
        /*0688*/ 	.word	0x00000000
        /*068c*/ 	.short	0x010a
        /*068e*/ 	.byte	0x05
	.zero		1


	//   ....[90]....
        /*0690*/ 	.word	0x00002a70
        /*0694*/ 	.word	0x000000ff
        /*0698*/ 	.word	0x00000000
        /*069c*/ 	.short	0x010a
        /*069e*/ 	.byte	0x05
	.zero		1


	//   ....[91]....
        /*06a0*/ 	.word	0x00002b00
        /*06a4*/ 	.word	0x000000ff
        /*06a8*/ 	.word	0x00000000
        /*06ac*/ 	.short	0x010a
        /*06ae*/ 	.byte	0x05
	.zero		1


	//   ....[92]....
        /*06b0*/ 	.word	0x00002b90
        /*06b4*/ 	.word	0x000000ff
        /*06b8*/ 	.word	0x00000000
        /*06bc*/ 	.short	0x010a
        /*06be*/ 	.byte	0x05
	.zero		1


	//   ....[93]....
        /*06c0*/ 	.word	0x00002c20
        /*06c4*/ 	.word	0x000000ff
        /*06c8*/ 	.word	0x00000000
        /*06cc*/ 	.short	0x010a
        /*06ce*/ 	.byte	0x05
	.zero		1


	//   ....[94]....
        /*06d0*/ 	.word	0x00002cb0
        /*06d4*/ 	.word	0x000000ff
        /*06d8*/ 	.word	0x00000000
        /*06dc*/ 	.short	0x010a
        /*06de*/ 	.byte	0x05
	.zero		1


	//   ....[95]....
        /*06e0*/ 	.word	0x00002d40
        /*06e4*/ 	.word	0x000000ff
        /*06e8*/ 	.word	0x00000000
        /*06ec*/ 	.short	0x010a
        /*06ee*/ 	.byte	0x05
	.zero		1


	//   ....[96]....
        /*06f0*/ 	.word	0x00002dd0
        /*06f4*/ 	.word	0x000000ff
        /*06f8*/ 	.word	0x00000000
        /*06fc*/ 	.short	0x010a
        /*06fe*/ 	.byte	0x05
	.zero		1


	//   ....[97]....
        /*0700*/ 	.word	0x00002e60
        /*0704*/ 	.word	0x000000ff
        /*0708*/ 	.word	0x00000000
        /*070c*/ 	.short	0x010a
        /*070e*/ 	.byte	0x05
	.zero		1


	//   ....[98]....
        /*0710*/ 	.word	0x00002ef0
        /*0714*/ 	.word	0x000000ff
        /*0718*/ 	.word	0x00000000
        /*071c*/ 	.short	0x010a
        /*071e*/ 	.byte	0x05
	.zero		1


	//   ....[99]....
        /*0720*/ 	.word	0x00002f80
        /*0724*/ 	.word	0x000000ff
        /*0728*/ 	.word	0x00000000
        /*072c*/ 	.short	0x010a
        /*072e*/ 	.byte	0x05
	.zero		1


	//   ....[100]....
        /*0730*/ 	.word	0x00003010
        /*0734*/ 	.word	0x000000ff
        /*0738*/ 	.word	0x00000000
        /*073c*/ 	.short	0x010a
        /*073e*/ 	.byte	0x05
	.zero		1


	//   ....[101]....
        /*0740*/ 	.word	0x000030a0
        /*0744*/ 	.word	0x000000ff
        /*0748*/ 	.word	0x00000000
        /*074c*/ 	.short	0x010a
        /*074e*/ 	.byte	0x05
	.zero		1


	//   ....[102]....
        /*0750*/ 	.word	0x00003130
        /*0754*/ 	.word	0x000000ff
        /*0758*/ 	.word	0x00000000
        /*075c*/ 	.short	0x010a
        /*075e*/ 	.byte	0x05
	.zero		1


	//   ....[103]....
        /*0760*/ 	.word	0x000031c0
        /*0764*/ 	.word	0x000000ff
        /*0768*/ 	.word	0x00000000
        /*076c*/ 	.short	0x010a
        /*076e*/ 	.byte	0x05
	.zero		1


	//   ....[104]....
        /*0770*/ 	.word	0x00003260
        /*0774*/ 	.word	0x00000000
        /*0778*/ 	.word	0x00000000
        /*077c*/ 	.short	0x010a
        /*077e*/ 	.byte	0xff
	.zero		1


	//   ....[105]....
        /*0780*/ 	.word	0x00003380
        /*0784*/ 	.word	0x00000000
        /*0788*/ 	.word	0x00000210
        /*078c*/ 	.short	0x010a
        /*078e*/ 	.byte	0xff
	.zero		1


	//   ....[106]....
        /*0790*/ 	.word	0x000033e0
        /*0794*/ 	.word	0x00000004
        /*0798*/ 	.word	0x00000000
        /*079c*/ 	.short	0x0101
        /*079e*/ 	.byte	0xff
	.zero		1


	//   ....[107]....
        /*07a0*/ 	.word	0x00003400
        /*07a4*/ 	.word	0x000000ff
        /*07a8*/ 	.word	0x000001c0
        /*07ac*/ 	.short	0x010a
        /*07ae*/ 	.byte	0x05
	.zero		1


	//   ....[108]....
        /*07b0*/ 	.word	0x00003520
        /*07b4*/ 	.word	0x00000000
        /*07b8*/ 	.word	0x000001b0
        /*07bc*/ 	.short	0x010a
        /*07be*/ 	.byte	0xff
	.zero		1


	//   ....[109]....
        /*07c0*/ 	.word	0x00003630
        /*07c4*/ 	.word	0x00000000
        /*07c8*/ 	.word	0x00000000
        /*07cc*/ 	.short	0x0101
        /*07ce*/ 	.byte	0xff
	.zero		1


	//   ....[110]....
        /*07d0*/ 	.word	0x000036c0
        /*07d4*/ 	.word	0x000000ff
        /*07d8*/ 	.word	0x000001c0
        /*07dc*/ 	.short	0x0106
        /*07de*/ 	.byte	0x05
	.zero		1


	//   ....[111]....
        /*07e0*/ 	.word	0x000036e0
        /*07e4*/ 	.word	0x000000ff
        /*07e8*/ 	.word	0x000001c0
        /*07ec*/ 	.short	0x010a
        /*07ee*/ 	.byte	0x05
	.zero		1


	//   ....[112]....
        /*07f0*/ 	.word	0x00003770
        /*07f4*/ 	.word	0x000000ff
        /*07f8*/ 	.word	0x000001c0
        /*07fc*/ 	.short	0x0106
        /*07fe*/ 	.byte	0x04
	.zero		1


	//   ....[113]....
        /*0800*/ 	.word	0x000037b0
        /*0804*/ 	.word	0x00000000
        /*0808*/ 	.word	0x000001c0
        /*080c*/ 	.short	0x010a
        /*080e*/ 	.byte	0xff
	.zero		1


	//   ....[114]....
        /*0810*/ 	.word	0x00003c80
        /*0814*/ 	.word	0x00000000
        /*0818*/ 	.word	0x000001b0
        /*081c*/ 	.short	0x010a
        /*081e*/ 	.byte	0xff
	.zero		1


	//   ....[115]....
        /*0820*/ 	.word	0x00003d80
        /*0824*/ 	.word	0x00000003
        /*0828*/ 	.word	0x00000000
        /*082c*/ 	.short	0x0101
        /*082e*/ 	.byte	0xff
	.zero		1


	//   ....[116]....
        /*0830*/ 	.word	0x00003d90
        /*0834*/ 	.word	0x000000ff
        /*0838*/ 	.word	0x00000000
        /*083c*/ 	.short	0x010a
        /*083e*/ 	.byte	0x04
	.zero		1


	//   ....[117]....
        /*0840*/ 	.word	0x00003db0
        /*0844*/ 	.word	0x000000ff
        /*0848*/ 	.word	0x000001f0
        /*084c*/ 	.short	0x010a
        /*084e*/ 	.byte	0x09
	.zero		1


	//   ....[118]....
        /*0850*/ 	.word	0x00003e90
        /*0854*/ 	.word	0x000000ff
        /*0858*/ 	.word	0x00000000
        /*085c*/ 	.short	0x010a
        /*085e*/ 	.byte	0x07
	.zero		1


	//   ....[119]....
        /*0860*/ 	.word	0x00003f90
        /*0864*/ 	.word	0x000000ff
        /*0868*/ 	.word	0x00000000
        /*086c*/ 	.short	0x010a
        /*086e*/ 	.byte	0x04
	.zero		1


	//   ....[120]....
        /*0870*/ 	.word	0x00004180
        /*0874*/ 	.word	0x000000ff
        /*0878*/ 	.word	0x00000000
        /*087c*/ 	.short	0x010a
        /*087e*/ 	.byte	0x05
	.zero		1


	//   ....[121]....
        /*0880*/ 	.word	0x00004210
        /*0884*/ 	.word	0x000000ff
        /*0888*/ 	.word	0x00000000
        /*088c*/ 	.short	0x010a
        /*088e*/ 	.byte	0x05
	.zero		1


	//   ....[122]....
        /*0890*/ 	.word	0x000042a0
        /*0894*/ 	.word	0x000000ff
        /*0898*/ 	.word	0x00000000
        /*089c*/ 	.short	0x010a
        /*089e*/ 	.byte	0x05
	.zero		1


	//   ....[123]....
        /*08a0*/ 	.word	0x00004330
        /*08a4*/ 	.word	0x000000ff
        /*08a8*/ 	.word	0x00000000
        /*08ac*/ 	.short	0x010a
        /*08ae*/ 	.byte	0x07
	.zero		1


	//   ....[124]....
        /*08b0*/ 	.word	0x00004790
        /*08b4*/ 	.word	0x00000000
        /*08b8*/ 	.word	0x000001b0
        /*08bc*/ 	.short	0x010a
        /*08be*/ 	.byte	0xff
	.zero		1


	//   ....[125]....
        /*08c0*/ 	.word	0x00004850
        /*08c4*/ 	.word	0x00000000
        /*08c8*/ 	.word	0x00000000
        /*08cc*/ 	.short	0x0101
        /*08ce*/ 	.byte	0xff
	.zero		1


	//   ....[126]....
        /*08d0*/ 	.word	0x00004b70
        /*08d4*/ 	.word	0x000000ff
        /*08d8*/ 	.word	0x000001a8
        /*08dc*/ 	.short	0x010a
        /*08de*/ 	.byte	0x07
	.zero		1


	//   ....[127]....
        /*08e0*/ 	.word	0x00004d60
        /*08e4*/ 	.word	0x000000ff
        /*08e8*/ 	.word	0x00000190
        /*08ec*/ 	.short	0x010a
        /*08ee*/ 	.byte	0x07
	.zero		1


	//   ....[128]....
        /*08f0*/ 	.word	0x00004f30
        /*08f4*/ 	.word	0x000000ff
        /*08f8*/ 	.word	0x00000180
        /*08fc*/ 	.short	0x010b
        /*08fe*/ 	.byte	0x07
	.zero		1


	//   ....[129]....
        /*0900*/ 	.word	0x00004fa0
        /*0904*/ 	.word	0x000000ff
        /*0908*/ 	.word	0x00000000
        /*090c*/ 	.short	0x0101
        /*090e*/ 	.byte	0x08
	.zero		1


	//   ....[130]....
        /*0910*/ 	.word	0x00004fd0
        /*0914*/ 	.word	0x000000ff
        /*0918*/ 	.word	0x00000198
        /*091c*/ 	.short	0x010a
        /*091e*/ 	.byte	0x07
	.zero		1


	//   ....[131]....
        /*0920*/ 	.word	0x000051e0
        /*0924*/ 	.word	0x000000ff
        /*0928*/ 	.word	0x00000188
        /*092c*/ 	.short	0x010b
        /*092e*/ 	.byte	0x07
	.zero		1


	//   ....[132]....
        /*0930*/ 	.word	0x00005200
        /*0934*/ 	.word	0x000000ff
        /*0938*/ 	.word	0x00000000
        /*093c*/ 	.short	0x0101
        /*093e*/ 	.byte	0x0d
	.zero		1


	//   ....[133]....
        /*0940*/ 	.word	0x00005230
        /*0944*/ 	.word	0x000000ff
        /*0948*/ 	.word	0x00000190
        /*094c*/ 	.short	0x010a
        /*094e*/ 	.byte	0x07
	.zero		1


	//   ....[134]....
        /*0950*/ 	.word	0x00005270
        /*0954*/ 	.word	0x00000000
        /*0958*/ 	.word	0x00000198
        /*095c*/ 	.short	0x010a
        /*095e*/ 	.byte	0xff
	.zero		1


	//   ....[135]....
        /*0960*/ 	.word	0x000055a0
        /*0964*/ 	.word	0x00000000
        /*0968*/ 	.word	0x000001b0
        /*096c*/ 	.short	0x010a
        /*096e*/ 	.byte	0xff
	.zero		1


	//   ....[136]....
        /*0970*/ 	.word	0x000056b0
        /*0974*/ 	.word	0x00000000
        /*0978*/ 	.word	0x00000000
        /*097c*/ 	.short	0x0101
        /*097e*/ 	.byte	0xff
	.zero		1


	//   ....[137]....
        /*0980*/ 	.word	0x00006110
        /*0984*/ 	.word	0x00000003
        /*0988*/ 	.word	0x00000180
        /*098c*/ 	.short	0x010a
        /*098e*/ 	.byte	0xff
	.zero		1


	//   ....[138]....
        /*0990*/ 	.word	0x00006150
        /*0994*/ 	.word	0x000000cf
        /*0998*/ 	.word	0x000001d0
        /*099c*/ 	.short	0x010a
        /*099e*/ 	.byte	0xff
	.zero		1


	//   ....[139]....
        /*09a0*/ 	.word	0x00006280
        /*09a4*/ 	.word	0x00000003
        /*09a8*/ 	.word	0x00000180
        /*09ac*/ 	.short	0x010a
        /*09ae*/ 	.byte	0xff
	.zero		1


	//   ....[140]....
        /*09b0*/ 	.word	0x000063e0
        /*09b4*/ 	.word	0x00000000
        /*09b8*/ 	.word	0x00000000
        /*09bc*/ 	.short	0x0101
        /*09be*/ 	.byte	0xff
	.zero		1


	//   ....[141]....
        /*09c0*/ 	.word	0x00006440
        /*09c4*/ 	.word	0x000000cf
        /*09c8*/ 	.word	0x000001d0
        /*09cc*/ 	.short	0x010a
        /*09ce*/ 	.byte	0xff
	.zero		1


	//   ....[142]....
        /*09d0*/ 	.word	0x000077f0
        /*09d4*/ 	.word	0x000000d2
        /*09d8*/ 	.word	0x00000180
        /*09dc*/ 	.short	0x010a
        /*09de*/ 	.byte	0xff
	.zero		1


	//   ....[143]....
        /*09e0*/ 	.word	0x000078c0
        /*09e4*/ 	.word	0x000000d2
        /*09e8*/ 	.word	0x00000180
        /*09ec*/ 	.short	0x010a
        /*09ee*/ 	.byte	0xff
	.zero		1


	//   ....[144]....
        /*09f0*/ 	.word	0x00007a00
        /*09f4*/ 	.word	0x00000003
        /*09f8*/ 	.word	0x00000000
        /*09fc*/ 	.short	0x0101
        /*09fe*/ 	.byte	0xff
	.zero		1


	//   ....[145]....
        /*0a00*/ 	.word	0x00007f10
        /*0a04*/ 	.word	0x000000ff
        /*0a08*/ 	.word	0x00000000
        /*0a0c*/ 	.short	0x0101
        /*0a0e*/ 	.byte	0x05
	.zero		1


	//   ....[146]....
        /*0a10*/ 	.word	0x00008e90
        /*0a14*/ 	.word	0x00000003
        /*0a18*/ 	.word	0x00000220
        /*0a1c*/ 	.short	0x010a
        /*0a1e*/ 	.byte	0xff
	.zero		1


	//   ....[147]....
        /*0a20*/ 	.word	0x00008ef0
        /*0a24*/ 	.word	0x00000002
        /*0a28*/ 	.word	0x000000c0
        /*0a2c*/ 	.short	0x010a
        /*0a2e*/ 	.byte	0xff
	.zero		1


	//   ....[148]....
        /*0a30*/ 	.word	0x00008f50
        /*0a34*/ 	.word	0x00000002
        /*0a38*/ 	.word	0x000000c0
        /*0a3c*/ 	.short	0x010a
        /*0a3e*/ 	.byte	0xff
	.zero		1


	//   ....[149]....
        /*0a40*/ 	.word	0x00008fa0
        /*0a44*/ 	.word	0x00000002
        /*0a48*/ 	.word	0x000001b0
        /*0a4c*/ 	.short	0x010a
        /*0a4e*/ 	.byte	0xff
	.zero		1


	//   ....[150]....
        /*0a50*/ 	.word	0x00009000
        /*0a54*/ 	.word	0x00000000
        /*0a58*/ 	.word	0x00000000
        /*0a5c*/ 	.short	0x010a
        /*0a5e*/ 	.byte	0xff
	.zero		1


	//   ....[151]....
        /*0a60*/ 	.word	0x00009060
        /*0a64*/ 	.word	0x00000000
        /*0a68*/ 	.word	0x00000000
        /*0a6c*/ 	.short	0x010a
        /*0a6e*/ 	.byte	0xff
	.zero		1


	//   ....[152]....
        /*0a70*/ 	.word	0x000090c0
        /*0a74*/ 	.word	0x00000000
        /*0a78*/ 	.word	0x00000000
        /*0a7c*/ 	.short	0x010a
        /*0a7e*/ 	.byte	0xff
	.zero		1


	//   ....[153]....
        /*0a80*/ 	.word	0x00009120
        /*0a84*/ 	.word	0x00000000
        /*0a88*/ 	.word	0x00000000
        /*0a8c*/ 	.short	0x010a
        /*0a8e*/ 	.byte	0xff
	.zero		1


	//   ....[154]....
        /*0a90*/ 	.word	0x00009180
        /*0a94*/ 	.word	0x00000000
        /*0a98*/ 	.word	0x00000000
        /*0a9c*/ 	.short	0x010a
        /*0a9e*/ 	.byte	0xff
	.zero		1


	//   ....[155]....
        /*0aa0*/ 	.word	0x000091e0
        /*0aa4*/ 	.word	0x00000000
        /*0aa8*/ 	.word	0x00000000
        /*0aac*/ 	.short	0x010a
        /*0aae*/ 	.byte	0xff
	.zero		1


	//   ....[156]....
        /*0ab0*/ 	.word	0x00009240
        /*0ab4*/ 	.word	0x00000000
        /*0ab8*/ 	.word	0x00000000
        /*0abc*/ 	.short	0x010a
        /*0abe*/ 	.byte	0xff
	.zero		1


	//   ....[157]....
        /*0ac0*/ 	.word	0x000092a0
        /*0ac4*/ 	.word	0x00000000
        /*0ac8*/ 	.word	0x00000000
        /*0acc*/ 	.short	0x010a
        /*0ace*/ 	.byte	0xff
	.zero		1


	//   ....[158]....
        /*0ad0*/ 	.word	0x00009300
        /*0ad4*/ 	.word	0x00000000
        /*0ad8*/ 	.word	0x00000000
        /*0adc*/ 	.short	0x010a
        /*0ade*/ 	.byte	0xff
	.zero		1


	//   ....[159]....
        /*0ae0*/ 	.word	0x00009360
        /*0ae4*/ 	.word	0x00000000
        /*0ae8*/ 	.word	0x00000000
        /*0aec*/ 	.short	0x010a
        /*0aee*/ 	.byte	0xff
	.zero		1


	//   ....[160]....
        /*0af0*/ 	.word	0x000093c0
        /*0af4*/ 	.word	0x00000000
        /*0af8*/ 	.word	0x00000000
        /*0afc*/ 	.short	0x010a
        /*0afe*/ 	.byte	0xff
	.zero		1


	//   ....[161]....
        /*0b00*/ 	.word	0x00009420
        /*0b04*/ 	.word	0x00000000
        /*0b08*/ 	.word	0x00000000
        /*0b0c*/ 	.short	0x010a
        /*0b0e*/ 	.byte	0xff
	.zero		1


	//   ....[162]....
        /*0b10*/ 	.word	0x00009480
        /*0b14*/ 	.word	0x00000000
        /*0b18*/ 	.word	0x00000000
        /*0b1c*/ 	.short	0x010a
        /*0b1e*/ 	.byte	0xff
	.zero		1


	//   ....[163]....
        /*0b20*/ 	.word	0x000094e0
        /*0b24*/ 	.word	0x00000000
        /*0b28*/ 	.word	0x00000000
        /*0b2c*/ 	.short	0x010a
        /*0b2e*/ 	.byte	0xff
	.zero		1


	//   ....[164]....
        /*0b30*/ 	.word	0x00009540
        /*0b34*/ 	.word	0x00000000
        /*0b38*/ 	.word	0x00000000
        /*0b3c*/ 	.short	0x010a
        /*0b3e*/ 	.byte	0xff
	.zero		1


	//   ....[165]....
        /*0b40*/ 	.word	0x000095a0
        /*0b44*/ 	.word	0x00000000
        /*0b48*/ 	.word	0x00000000
        /*0b4c*/ 	.short	0x010a
        /*0b4e*/ 	.byte	0xff
	.zero		1


	//   ....[166]....
        /*0b50*/ 	.word	0x00009600
        /*0b54*/ 	.word	0x00000000
        /*0b58*/ 	.word	0x00000000
        /*0b5c*/ 	.short	0x010a
        /*0b5e*/ 	.byte	0xff
	.zero		1


	//   ....[167]....
        /*0b60*/ 	.word	0x00009660
        /*0b64*/ 	.word	0x00000000
        /*0b68*/ 	.word	0x00000000
        /*0b6c*/ 	.short	0x010a
        /*0b6e*/ 	.byte	0xff
	.zero		1


	//   ....[168]....
        /*0b70*/ 	.word	0x000096c0
        /*0b74*/ 	.word	0x00000000
        /*0b78*/ 	.word	0x00000000
        /*0b7c*/ 	.short	0x010a
        /*0b7e*/ 	.byte	0xff
	.zero		1


	//   ....[169]....
        /*0b80*/ 	.word	0x00009720
        /*0b84*/ 	.word	0x00000000
        /*0b88*/ 	.word	0x00000000
        /*0b8c*/ 	.short	0x010a
        /*0b8e*/ 	.byte	0xff
	.zero		1


	//   ....[170]....
        /*0b90*/ 	.word	0x00009780
        /*0b94*/ 	.word	0x00000000
        /*0b98*/ 	.word	0x00000000
        /*0b9c*/ 	.short	0x010a
        /*0b9e*/ 	.byte	0xff
	.zero		1


	//   ....[171]....
        /*0ba0*/ 	.word	0x000097e0
        /*0ba4*/ 	.word	0x00000000
        /*0ba8*/ 	.word	0x00000000
        /*0bac*/ 	.short	0x010a
        /*0bae*/ 	.byte	0xff
	.zero		1


	//   ....[172]....
        /*0bb0*/ 	.word	0x00009840
        /*0bb4*/ 	.word	0x00000000
        /*0bb8*/ 	.word	0x00000000
        /*0bbc*/ 	.short	0x010a
        /*0bbe*/ 	.byte	0xff
	.zero		1


	//   ....[173]....
        /*0bc0*/ 	.word	0x00009890
        /*0bc4*/ 	.word	0x00000000
        /*0bc8*/ 	.word	0x00000210
        /*0bcc*/ 	.short	0x010a
        /*0bce*/ 	.byte	0xff
	.zero		1


	//   ....[174]....
        /*0bd0*/ 	.word	0x000098f0
        /*0bd4*/ 	.word	0x00000000
        /*0bd8*/ 	.word	0x000001c0
        /*0bdc*/ 	.short	0x010a
        /*0bde*/ 	.byte	0xff
	.zero		1


	//   ....[175]....
        /*0be0*/ 	.word	0x00009940
        /*0be4*/ 	.word	0x00000000
        /*0be8*/ 	.word	0x000001b0
        /*0bec*/ 	.short	0x010a
        /*0bee*/ 	.byte	0xff
	.zero		1


	//   ....[176]....
        /*0bf0*/ 	.word	0x000099a0
        /*0bf4*/ 	.word	0x00000000
        /*0bf8*/ 	.word	0x000001c0
        /*0bfc*/ 	.short	0x010a
        /*0bfe*/ 	.byte	0xff
	.zero		1


	//   ....[177]....
        /*0c00*/ 	.word	0x000099f0
        /*0c04*/ 	.word	0x00000000
        /*0c08*/ 	.word	0x000001b0
        /*0c0c*/ 	.short	0x010a
        /*0c0e*/ 	.byte	0xff
	.zero		1


	//   ....[178]....
        /*0c10*/ 	.word	0x00009a50
        /*0c14*/ 	.word	0x00000003
        /*0c18*/ 	.word	0x000001f0
        /*0c1c*/ 	.short	0x010a
        /*0c1e*/ 	.byte	0xff
	.zero		1


	//   ....[179]....
        /*0c20*/ 	.word	0x00009ab0
        /*0c24*/ 	.word	0x00000000
        /*0c28*/ 	.word	0x00000000
        /*0c2c*/ 	.short	0x010a
        /*0c2e*/ 	.byte	0xff
	.zero		1


	//   ....[180]....
        /*0c30*/ 	.word	0x00009b10
        /*0c34*/ 	.word	0x00000000
        /*0c38*/ 	.word	0x00000000
        /*0c3c*/ 	.short	0x010a
        /*0c3e*/ 	.byte	0xff
	.zero		1


	//   ....[181]....
        /*0c40*/ 	.word	0x00009b70
        /*0c44*/ 	.word	0x00000000
        /*0c48*/ 	.word	0x00000000
        /*0c4c*/ 	.short	0x010a
        /*0c4e*/ 	.byte	0xff
	.zero		1


	//   ....[182]....
        /*0c50*/ 	.word	0x00009bd0
        /*0c54*/ 	.word	0x00000000
        /*0c58*/ 	.word	0x00000000
        /*0c5c*/ 	.short	0x010a
        /*0c5e*/ 	.byte	0xff
	.zero		1


	//   ....[183]....
        /*0c60*/ 	.word	0x00009c30
        /*0c64*/ 	.word	0x00000000
        /*0c68*/ 	.word	0x00000000
        /*0c6c*/ 	.short	0x010a
        /*0c6e*/ 	.byte	0xff
	.zero		1


	//   ....[184]....
        /*0c70*/ 	.word	0x00009c80
        /*0c74*/ 	.word	0x00000000
        /*0c78*/ 	.word	0x000001b0
        /*0c7c*/ 	.short	0x010a
        /*0c7e*/ 	.byte	0xff
	.zero		1


	//   ....[185]....
        /*0c80*/ 	.word	0x00009ce0
        /*0c84*/ 	.word	0x00000000
        /*0c88*/ 	.word	0x000001a8
        /*0c8c*/ 	.short	0x010a
        /*0c8e*/ 	.byte	0xff
	.zero		1


	//   ....[186]....
        /*0c90*/ 	.word	0x00009d40
        /*0c94*/ 	.word	0x00000003
        /*0c98*/ 	.word	0x00000190
        /*0c9c*/ 	.short	0x010a
        /*0c9e*/ 	.byte	0xff
	.zero		1


	//   ....[187]....
        /*0ca0*/ 	.word	0x00009da0
        /*0ca4*/ 	.word	0x00000003
        /*0ca8*/ 	.word	0x00000198
        /*0cac*/ 	.short	0x010a
        /*0cae*/ 	.byte	0xff
	.zero		1


	//   ....[188]....
        /*0cb0*/ 	.word	0x00009e00
        /*0cb4*/ 	.word	0x00000000
        /*0cb8*/ 	.word	0x00000190
        /*0cbc*/ 	.short	0x010a
        /*0cbe*/ 	.byte	0xff
	.zero		1


	//   ....[189]....
        /*0cc0*/ 	.word	0x00009e50
        /*0cc4*/ 	.word	0x00000000
        /*0cc8*/ 	.word	0x000001b0
        /*0ccc*/ 	.short	0x010a
        /*0cce*/ 	.byte	0xff
	.zero		1


	//   ....[190]....
        /*0cd0*/ 	.word	0x00009ea0
        /*0cd4*/ 	.word	0x00000003
        /*0cd8*/ 	.word	0x00000180
        /*0cdc*/ 	.short	0x010a
        /*0cde*/ 	.byte	0xff
	.zero		1


	//   ....[191]....
        /*0ce0*/ 	.word	0x00009ef0
        /*0ce4*/ 	.word	0x000000cf
        /*0ce8*/ 	.word	0x000001d0
        /*0cec*/ 	.short	0x010a
        /*0cee*/ 	.byte	0xff
	.zero		1


	//   ....[192]....
        /*0cf0*/ 	.word	0x00009f40
        /*0cf4*/ 	.word	0x000000d2
        /*0cf8*/ 	.word	0x00000180
        /*0cfc*/ 	.short	0x010a
        /*0cfe*/ 	.byte	0xff
	.zero		1


	//----- nvinfo : EIATTR_NUM_MBARRIERS
	.align		4
.L_47:
        /*0d00*/ 	.byte	0x03, 0x38
        /*0d02*/ 	.short	0x0046


	//----- nvinfo : EIATTR_EXIT_INSTR_OFFSETS
	.align		4
        /*0d04*/ 	.byte	0x04, 0x1c
        /*0d06*/ 	.short	(.L_49 - .L_48)


	//   ....[0]....
.L_48:
        /*0d08*/ 	.word	0x00003290


	//   ....[1]....
        /*0d0c*/ 	.word	0x00003780


	//   ....[2]....
        /*0d10*/ 	.word	0x000037e0


	//   ....[3]....
        /*0d14*/ 	.word	0x00004590


	//   ....[4]....
        /*0d18*/ 	.word	0x000052a0


	//   ....[5]....
        /*0d1c*/ 	.word	0x000052e0


	//   ....[6]....
        /*0d20*/ 	.word	0x00008e80


	//----- nvinfo : EIATTR_MAX_THREADS
	.align		4
.L_49:
        /*0d24*/ 	.byte	0x04, 0x05
        /*0d26*/ 	.short	(.L_51 - .L_50)
.L_50:
        /*0d28*/ 	.word	0x00000100
        /*0d2c*/ 	.word	0x00000001
        /*0d30*/ 	.word	0x00000001


	//----- nvinfo : EIATTR_CRS_STACK_SIZE
	.align		4
.L_51:
        /*0d34*/ 	.byte	0x04, 0x1e
        /*0d36*/ 	.short	(.L_53 - .L_52)
.L_52:
        /*0d38*/ 	.word	0x00000000


	//----- nvinfo : EIATTR_CBANK_PARAM_SIZE
	.align		4
.L_53:
        /*0d3c*/ 	.byte	0x03, 0x19
        /*0d3e*/ 	.short	0x0800


	//----- nvinfo : EIATTR_PARAM_CBANK
	.align		4
        /*0d40*/ 	.byte	0x04, 0x0a
        /*0d42*/ 	.short	(.L_55 - .L_54)
	.align		4
.L_54:
        /*0d44*/ 	.word	index@(.nv.constant0._ZN7cutlass13device_kernelINS_4gemm6kernel13GemmUniversalIN4cute5tupleIJiiiiEEENS1_10collective13CollectiveMmaINS1_35MainloopSm100TmaUmmaWarpSpecializedILi24ELi2ELi4ENS5_IJNS4_1CILi1EEESB_SB_EEEEENS5_IJNSA_ILi128EEESE_NSA_ILi32EEEEEENS_12float_e4m3_tENS5_IJSB_llEEENS_12float_e5m2_tENS5_IJlSB_lEEENS4_8TiledMMAINS4_8MMA_AtomIJNS4_10MMA_TraitsINS4_19SM100_MMA_F8F6F4_SSEJSH_SJ_fSE_SE_NS4_17integral_constantINS4_4UMMA5MajorELSR_1EEENSP_ISR_LSR_0EEENSP_INSQ_7ScaleInELSU_0EEESV_EEEEEENS4_6LayoutISC_NS5_IJNSA_ILi0EEESZ_SZ_EEEEENS5_IJNS4_10UnderscoreES12_S12_EEEEENS4_13SM90_TMA_LOADENS4_14ComposedLayoutINS4_7SwizzleILi3ELi4ELi3EEENS4_18smem_ptr_flag_bitsILi8EEENSY_INS5_IJSE_NSA_ILi8EEEEEENS5_IJSB_SE_EEEEEEEvNS4_8identityES15_NS16_INS17_ILi1ELi4ELi3EEES1A_NSY_INS5_IJS1B_SF_EEENS5_IJSF_SB_EEEEEEEvS1G_EENS_8epilogue10collective18CollectiveEpilogueINS1N_23Sm100TmaWarpSpecializedILi2ELi2ELi64ELb0ELb0EEEJSG_NS5_IJNSY_ISE_SB_EENSY_INSA_ILi64EEESB_EEEEESH_SK_SH_SK_NS1N_6fusion15FusionCallbacksIS1R_NS1W_17LinearCombinationISH_fSH_fLNS_15FloatRoundStyleE2EEESG_S1V_JEEENS4_5SM1004TMEM4LOAD26SM100_TMEM_LOAD_32dp32b64xES15_NS16_INS17_ILi2ELi4ELi3EEES1A_NSY_INS5_IJS1B_S1T_EEENS5_IJS1T_SB_EEEEEEENS4_39AutoVectorizingCopyWithAssumedAlignmentILi128EEENS4_14SM90_TMA_STOREES2A_S2C_S2C_EEEvvEEEEvNT_6ParamsE)
        /*0d48*/ 	.short	0x0380
        /*0d4a*/ 	.short	0x0800


	//----- nvinfo : EIATTR_SW_WAR
	.align		4
.L_55:
        /*0d4c*/ 	.byte	0x04, 0x36
        /*0d4e*/ 	.short	(.L_57 - .L_56)
.L_56:
        /*0d50*/ 	.word	0x00000008
.L_57:


//--------------------- .nv.callgraph             --------------------------
	.section	.nv.callgraph,"",@"SHT_CUDA_CALLGRAPH"
	.align	4
	.sectionentsize	8
	.align		4
        /*0000*/ 	.word	0x00000000
	.align		4
        /*0004*/ 	.word	0xffffffff
	.align		4
        /*0008*/ 	.word	index@(_ZN7cutlass13device_kernelINS_4gemm6kernel13GemmUniversalIN4cute5tupleIJiiiiEEENS1_10collective13CollectiveMmaINS1_35MainloopSm100TmaUmmaWarpSpecializedILi24ELi2ELi4ENS5_IJNS4_1CILi1EEESB_SB_EEEEENS5_IJNSA_ILi128EEESE_NSA_ILi32EEEEEENS_12float_e4m3_tENS5_IJSB_llEEENS_12float_e5m2_tENS5_IJlSB_lEEENS4_8TiledMMAINS4_8MMA_AtomIJNS4_10MMA_TraitsINS4_19SM100_MMA_F8F6F4_SSEJSH_SJ_fSE_SE_NS4_17integral_constantINS4_4UMMA5MajorELSR_1EEENSP_ISR_LSR_0EEENSP_INSQ_7ScaleInELSU_0EEESV_EEEEEENS4_6LayoutISC_NS5_IJNSA_ILi0EEESZ_SZ_EEEEENS5_IJNS4_10UnderscoreES12_S12_EEEEENS4_13SM90_TMA_LOADENS4_14ComposedLayoutINS4_7SwizzleILi3ELi4ELi3EEENS4_18smem_ptr_flag_bitsILi8EEENSY_INS5_IJSE_NSA_ILi8EEEEEENS5_IJSB_SE_EEEEEEEvNS4_8identityES15_NS16_INS17_ILi1ELi4ELi3EEES1A_NSY_INS5_IJS1B_SF_EEENS5_IJSF_SB_EEEEEEEvS1G_EENS_8epilogue10collective18CollectiveEpilogueINS1N_23Sm100TmaWarpSpecializedILi2ELi2ELi64ELb0ELb0EEEJSG_NS5_IJNSY_ISE_SB_EENSY_INSA_ILi64EEESB_EEEEESH_SK_SH_SK_NS1N_6fusion15FusionCallbacksIS1R_NS1W_17LinearCombinationISH_fSH_fLNS_15FloatRoundStyleE2EEESG_S1V_JEEENS4_5SM1004TMEM4LOAD26SM100_TMEM_LOAD_32dp32b64xES15_NS16_INS17_ILi2ELi4ELi3EEES1A_NSY_INS5_IJS1B_S1T_EEENS5_IJS1T_SB_EEEEEEENS4_39AutoVectorizingCopyWithAssumedAlignmentILi128EEENS4_14SM90_TMA_STOREES2A_S2C_S2C_EEEvvEEEEvNT_6ParamsE)
	.align		4
        /*000c*/ 	.word	index@(__assertfail)
	.align		4
        /*0010*/ 	.word	0x00000000
	.align		4
        /*0014*/ 	.word	0xfffffffe
	.align		4
        /*0018*/ 	.word	0x00000000
	.align		4
        /*001c*/ 	.word	0xfffffffd
	.align		4
        /*0020*/ 	.word	0x00000000
	.align		4
        /*0024*/ 	.word	0xfffffffc


//--------------------- .nv.constant4             --------------------------
	.section	.nv.constant4,"a",@progbits
	.align	8
	.align		8
.nv.constant4:
        /*0000*/ 	.dword	__assertfail
	.align		8
        /*0008*/ 	.dword	__unnamed_1
	.align		8
        /*0010*/ 	.dword	__unnamed_2
	.align		8
        /*0018*/ 	.dword	_ZN40_INTERNAL_252a0715_4_k_cu_f77267bc_380364cuda3std3__45__cpo5beginE
	.align		8
        /*0020*/ 	.dword	_ZN40_INTERNAL_252a0715_4_k_cu_f77267bc_380364cuda3std3__45__cpo3endE
	.align		8
        /*0028*/ 	.dword	_ZN40_INTERNAL_252a0715_4_k_cu_f77267bc_380364cuda3std3__45__cpo6cbeginE
	.align		8
        /*0030*/ 	.dword	_ZN40_INTERNAL_252a0715_4_k_cu_f77267bc_380364cuda3std3__45__cpo4cendE
	.align		8
        /*0038*/ 	.dword	_ZN40_INTERNAL_252a0715_4_k_cu_f77267bc_380364cuda3std3__442_GLOBAL__N__252a0715_4_k_cu_f77267bc_380366ignoreE
	.align		8
        /*0040*/ 	.dword	_ZN40_INTERNAL_252a0715_4_k_cu_f77267bc_380364cuda3std3__419piecewise_constructE
	.align		8
        /*0048*/ 	.dword	_ZN40_INTERNAL_252a0715_4_k_cu_f77267bc_380364cuda3std3__48in_placeE
	.align		8
        /*0050*/ 	.dword	_ZN40_INTERNAL_252a0715_4_k_cu_f77267bc_380364cuda3std6ranges3__45__cpo4swapE
	.align		8
        /*0058*/ 	.dword	_ZN40_INTERNAL_252a0715_4_k_cu_f77267bc_380364cuda3std6ranges3__45__cpo9iter_moveE
	.align		8
        /*0060*/ 	.dword	_ZN40_INTERNAL_252a0715_4_k_cu_f77267bc_380364cute7productE
	.align		8
        /*0068*/ 	.dword	_ZN40_INTERNAL_252a0715_4_k_cu_f77267bc_380364cute1_E
	.align		8
        /*0070*/ 	.dword	$str$25
	.align		8
        /*0078*/ 	.dword	$str$26
	.align		8
        /*0080*/ 	.dword	$str$27
	.align		8
        /*0088*/ 	.dword	$str$28


//--------------------- .text._ZN7cutlass13device_kernelINS_4gemm6kernel13GemmUniversalIN4cute5tupleIJiiiiEEENS1_10collective13CollectiveMmaINS1_35MainloopSm100TmaUmmaWarpSpecializedILi24ELi2ELi4ENS5_IJNS4_1CILi1EEESB_SB_EEEEENS5_IJNSA_ILi128EEESE_NSA_ILi32EEEEEENS_12float_e4m3_tENS5_IJSB_llEEENS_12float_e5m2_tENS5_IJlSB_lEEENS4_8TiledMMAINS4_8MMA_AtomIJNS4_10MMA_TraitsINS4_19SM100_MMA_F8F6F4_SSEJSH_SJ_fSE_SE_NS4_17integral_constantINS4_4UMMA5MajorELSR_1EEENSP_ISR_LSR_0EEENSP_INSQ_7ScaleInELSU_0EEESV_EEEEEENS4_6LayoutISC_NS5_IJNSA_ILi0EEESZ_SZ_EEEEENS5_IJNS4_10UnderscoreES12_S12_EEEEENS4_13SM90_TMA_LOADENS4_14ComposedLayoutINS4_7SwizzleILi3ELi4ELi3EEENS4_18smem_ptr_flag_bitsILi8EEENSY_INS5_IJSE_NSA_ILi8EEEEEENS5_IJSB_SE_EEEEEEEvNS4_8identityES15_NS16_INS17_ILi1ELi4ELi3EEES1A_NSY_INS5_IJS1B_SF_EEENS5_IJSF_SB_EEEEEEEvS1G_EENS_8epilogue10collective18CollectiveEpilogueINS1N_23Sm100TmaWarpSpecializedILi2ELi2ELi64ELb0ELb0EEEJSG_NS5_IJNSY_ISE_SB_EENSY_INSA_ILi64EEESB_EEEEESH_SK_SH_SK_NS1N_6fusion15FusionCallbacksIS1R_NS1W_17LinearCombinationISH_fSH_fLNS_15FloatRoundStyleE2EEESG_S1V_JEEENS4_5SM1004TMEM4LOAD26SM100_TMEM_LOAD_32dp32b64xES15_NS16_INS17_ILi2ELi4ELi3EEES1A_NSY_INS5_IJS1B_S1T_EEENS5_IJS1T_SB_EEEEEEENS4_39AutoVectorizingCopyWithAssumedAlignmentILi128EEENS4_14SM90_TMA_STOREES2A_S2C_S2C_EEEvvEEEEvNT_6ParamsE --------------------------
	.section	.text._ZN7cutlass13device_kernelINS_4gemm6kernel13GemmUniversalIN4cute5tupleIJiiiiEEENS1_10collective13CollectiveMmaINS1_35MainloopSm100TmaUmmaWarpSpecializedILi24ELi2ELi4ENS5_IJNS4_1CILi1EEESB_SB_EEEEENS5_IJNSA_ILi128EEESE_NSA_ILi32EEEEEENS_12float_e4m3_tENS5_IJSB_llEEENS_12float_e5m2_tENS5_IJlSB_lEEENS4_8TiledMMAINS4_8MMA_AtomIJNS4_10MMA_TraitsINS4_19SM100_MMA_F8F6F4_SSEJSH_SJ_fSE_SE_NS4_17integral_constantINS4_4UMMA5MajorELSR_1EEENSP_ISR_LSR_0EEENSP_INSQ_7ScaleInELSU_0EEESV_EEEEEENS4_6LayoutISC_NS5_IJNSA_ILi0EEESZ_SZ_EEEEENS5_IJNS4_10UnderscoreES12_S12_EEEEENS4_13SM90_TMA_LOADENS4_14ComposedLayoutINS4_7SwizzleILi3ELi4ELi3EEENS4_18smem_ptr_flag_bitsILi8EEENSY_INS5_IJSE_NSA_ILi8EEEEEENS5_IJSB_SE_EEEEEEEvNS4_8identityES15_NS16_INS17_ILi1ELi4ELi3EEES1A_NSY_INS5_IJS1B_SF_EEENS5_IJSF_SB_EEEEEEEvS1G_EENS_8epilogue10collective18CollectiveEpilogueINS1N_23Sm100TmaWarpSpecializedILi2ELi2ELi64ELb0ELb0EEEJSG_NS5_IJNSY_ISE_SB_EENSY_INSA_ILi64EEESB_EEEEESH_SK_SH_SK_NS1N_6fusion15FusionCallbacksIS1R_NS1W_17LinearCombinationISH_fSH_fLNS_15FloatRoundStyleE2EEESG_S1V_JEEENS4_5SM1004TMEM4LOAD26SM100_TMEM_LOAD_32dp32b64xES15_NS16_INS17_ILi2ELi4ELi3EEES1A_NSY_INS5_IJS1B_S1T_EEENS5_IJS1T_SB_EEEEEEENS4_39AutoVectorizingCopyWithAssumedAlignmentILi128EEENS4_14SM90_TMA_STOREES2A_S2C_S2C_EEEvvEEEEvNT_6ParamsE,"ax",@progbits
	.align	128
.text._ZN7cutlass13device_kernelINS_4gemm6kernel13GemmUniversalIN4cute5tupleIJiiiiEEENS1_10collective13CollectiveMmaINS1_35MainloopSm100TmaUmmaWarpSpecializedILi24ELi2ELi4ENS5_IJNS4_1CILi1EEESB_SB_EEEEENS5_IJNSA_ILi128EEESE_NSA_ILi32EEEEEENS_12float_e4m3_tENS5_IJSB_llEEENS_12float_e5m2_tENS5_IJlSB_lEEENS4_8TiledMMAINS4_8MMA_AtomIJNS4_10MMA_TraitsINS4_19SM100_MMA_F8F6F4_SSEJSH_SJ_fSE_SE_NS4_17integral_constantINS4_4UMMA5MajorELSR_1EEENSP_ISR_LSR_0EEENSP_INSQ_7ScaleInELSU_0EEESV_EEEEEENS4_6LayoutISC_NS5_IJNSA_ILi0EEESZ_SZ_EEEEENS5_IJNS4_10UnderscoreES12_S12_EEEEENS4_13SM90_TMA_LOADENS4_14ComposedLayoutINS4_7SwizzleILi3ELi4ELi3EEENS4_18smem_ptr_flag_bitsILi8EEENSY_INS5_IJSE_NSA_ILi8EEEEEENS5_IJSB_SE_EEEEEEEvNS4_8identityES15_NS16_INS17_ILi1ELi4ELi3EEES1A_NSY_INS5_IJS1B_SF_EEENS5_IJSF_SB_EEEEEEEvS1G_EENS_8epilogue10collective18CollectiveEpilogueINS1N_23Sm100TmaWarpSpecializedILi2ELi2ELi64ELb0ELb0EEEJSG_NS5_IJNSY_ISE_SB_EENSY_INSA_ILi64EEESB_EEEEESH_SK_SH_SK_NS1N_6fusion15FusionCallbacksIS1R_NS1W_17LinearCombinationISH_fSH_fLNS_15FloatRoundStyleE2EEESG_S1V_JEEENS4_5SM1004TMEM4LOAD26SM100_TMEM_LOAD_32dp32b64xES15_NS16_INS17_ILi2ELi4ELi3EEES1A_NSY_INS5_IJS1B_S1T_EEENS5_IJS1T_SB_EEEEEEENS4_39AutoVectorizingCopyWithAssumedAlignmentILi128EEENS4_14SM90_TMA_STOREES2A_S2C_S2C_EEEvvEEEEvNT_6ParamsE:
        .type           _ZN7cutlass13device_kernelINS_4gemm6kernel13GemmUniversalIN4cute5tupleIJiiiiEEENS1_10collective13CollectiveMmaINS1_35MainloopSm100TmaUmmaWarpSpecializedILi24ELi2ELi4ENS5_IJNS4_1CILi1EEESB_SB_EEEEENS5_IJNSA_ILi128EEESE_NSA_ILi32EEEEEENS_12float_e4m3_tENS5_IJSB_llEEENS_12float_e5m2_tENS5_IJlSB_lEEENS4_8TiledMMAINS4_8MMA_AtomIJNS4_10MMA_TraitsINS4_19SM100_MMA_F8F6F4_SSEJSH_SJ_fSE_SE_NS4_17integral_constantINS4_4UMMA5MajorELSR_1EEENSP_ISR_LSR_0EEENSP_INSQ_7ScaleInELSU_0EEESV_EEEEEENS4_6LayoutISC_NS5_IJNSA_ILi0EEESZ_SZ_EEEEENS5_IJNS4_10UnderscoreES12_S12_EEEEENS4_13SM90_TMA_LOADENS4_14ComposedLayoutINS4_7SwizzleILi3ELi4ELi3EEENS4_18smem_ptr_flag_bitsILi8EEENSY_INS5_IJSE_NSA_ILi8EEEEEENS5_IJSB_SE_EEEEEEEvNS4_8identityES15_NS16_INS17_ILi1ELi4ELi3EEES1A_NSY_INS5_IJS1B_SF_EEENS5_IJSF_SB_EEEEEEEvS1G_EENS_8epilogue10collective18CollectiveEpilogueINS1N_23Sm100TmaWarpSpecializedILi2ELi2ELi64ELb0ELb0EEEJSG_NS5_IJNSY_ISE_SB_EENSY_INSA_ILi64EEESB_EEEEESH_SK_SH_SK_NS1N_6fusion15FusionCallbacksIS1R_NS1W_17LinearCombinationISH_fSH_fLNS_15FloatRoundStyleE2EEESG_S1V_JEEENS4_5SM1004TMEM4LOAD26SM100_TMEM_LOAD_32dp32b64xES15_NS16_INS17_ILi2ELi4ELi3EEES1A_NSY_INS5_IJS1B_S1T_EEENS5_IJS1T_SB_EEEEEEENS4_39AutoVectorizingCopyWithAssumedAlignmentILi128EEENS4_14SM90_TMA_STOREES2A_S2C_S2C_EEEvvEEEEvNT_6ParamsE,@function
        .size           _ZN7cutlass13device_kernelINS_4gemm6kernel13GemmUniversalIN4cute5tupleIJiiiiEEENS1_10collective13CollectiveMmaINS1_35MainloopSm100TmaUmmaWarpSpecializedILi24ELi2ELi4ENS5_IJNS4_1CILi1EEESB_SB_EEEEENS5_IJNSA_ILi128EEESE_NSA_ILi32EEEEEENS_12float_e4m3_tENS5_IJSB_llEEENS_12float_e5m2_tENS5_IJlSB_lEEENS4_8TiledMMAINS4_8MMA_AtomIJNS4_10MMA_TraitsINS4_19SM100_MMA_F8F6F4_SSEJSH_SJ_fSE_SE_NS4_17integral_constantINS4_4UMMA5MajorELSR_1EEENSP_ISR_LSR_0EEENSP_INSQ_7ScaleInELSU_0EEESV_EEEEEENS4_6LayoutISC_NS5_IJNSA_ILi0EEESZ_SZ_EEEEENS5_IJNS4_10UnderscoreES12_S12_EEEEENS4_13SM90_TMA_LOADENS4_14ComposedLayoutINS4_7SwizzleILi3ELi4ELi3EEENS4_18smem_ptr_flag_bitsILi8EEENSY_INS5_IJSE_NSA_ILi8EEEEEENS5_IJSB_SE_EEEEEEEvNS4_8identityES15_NS16_INS17_ILi1ELi4ELi3EEES1A_NSY_INS5_IJS1B_SF_EEENS5_IJSF_SB_EEEEEEEvS1G_EENS_8epilogue10collective18CollectiveEpilogueINS1N_23Sm100TmaWarpSpecializedILi2ELi2ELi64ELb0ELb0EEEJSG_NS5_IJNSY_ISE_SB_EENSY_INSA_ILi64EEESB_EEEEESH_SK_SH_SK_NS1N_6fusion15FusionCallbacksIS1R_NS1W_17LinearCombinationISH_fSH_fLNS_15FloatRoundStyleE2EEESG_S1V_JEEENS4_5SM1004TMEM4LOAD26SM100_TMEM_LOAD_32dp32b64xES15_NS16_INS17_ILi2ELi4ELi3EEES1A_NSY_INS5_IJS1B_S1T_EEENS5_IJS1T_SB_EEEEEEENS4_39AutoVectorizingCopyWithAssumedAlignmentILi128EEENS4_14SM90_TMA_STOREES2A_S2C_S2C_EEEvvEEEEvNT_6ParamsE,(.L_x_204 - _ZN7cutlass13device_kernelINS_4gemm6kernel13GemmUniversalIN4cute5tupleIJiiiiEEENS1_10collective13CollectiveMmaINS1_35MainloopSm100TmaUmmaWarpSpecializedILi24ELi2ELi4ENS5_IJNS4_1CILi1EEESB_SB_EEEEENS5_IJNSA_ILi128EEESE_NSA_ILi32EEEEEENS_12float_e4m3_tENS5_IJSB_llEEENS_12float_e5m2_tENS5_IJlSB_lEEENS4_8TiledMMAINS4_8MMA_AtomIJNS4_10MMA_TraitsINS4_19SM100_MMA_F8F6F4_SSEJSH_SJ_fSE_SE_NS4_17integral_constantINS4_4UMMA5MajorELSR_1EEENSP_ISR_LSR_0EEENSP_INSQ_7ScaleInELSU_0EEESV_EEEEEENS4_6LayoutISC_NS5_IJNSA_ILi0EEESZ_SZ_EEEEENS5_IJNS4_10UnderscoreES12_S12_EEEEENS4_13SM90_TMA_LOADENS4_14ComposedLayoutINS4_7SwizzleILi3ELi4ELi3EEENS4_18smem_ptr_flag_bitsILi8EEENSY_INS5_IJSE_NSA_ILi8EEEEEENS5_IJSB_SE_EEEEEEEvNS4_8identityES15_NS16_INS17_ILi1ELi4ELi3EEES1A_NSY_INS5_IJS1B_SF_EEENS5_IJSF_SB_EEEEEEEvS1G_EENS_8epilogue10collective18CollectiveEpilogueINS1N_23Sm100TmaWarpSpecializedILi2ELi2ELi64ELb0ELb0EEEJSG_NS5_IJNSY_ISE_SB_EENSY_INSA_ILi64EEESB_EEEEESH_SK_SH_SK_NS1N_6fusion15FusionCallbacksIS1R_NS1W_17LinearCombinationISH_fSH_fLNS_15FloatRoundStyleE2EEESG_S1V_JEEENS4_5SM1004TMEM4LOAD26SM100_TMEM_LOAD_32dp32b64xES15_NS16_INS17_ILi2ELi4ELi3EEES1A_NSY_INS5_IJS1B_S1T_EEENS5_IJS1T_SB_EEEEEEENS4_39AutoVectorizingCopyWithAssumedAlignmentILi128EEENS4_14SM90_TMA_STOREES2A_S2C_S2C_EEEvvEEEEvNT_6ParamsE)
        .other          _ZN7cutlass13device_kernelINS_4gemm6kernel13GemmUniversalIN4cute5tupleIJiiiiEEENS1_10collective13CollectiveMmaINS1_35MainloopSm100TmaUmmaWarpSpecializedILi24ELi2ELi4ENS5_IJNS4_1CILi1EEESB_SB_EEEEENS5_IJNSA_ILi128EEESE_NSA_ILi32EEEEEENS_12float_e4m3_tENS5_IJSB_llEEENS_12float_e5m2_tENS5_IJlSB_lEEENS4_8TiledMMAINS4_8MMA_AtomIJNS4_10MMA_TraitsINS4_19SM100_MMA_F8F6F4_SSEJSH_SJ_fSE_SE_NS4_17integral_constantINS4_4UMMA5MajorELSR_1EEENSP_ISR_LSR_0EEENSP_INSQ_7ScaleInELSU_0EEESV_EEEEEENS4_6LayoutISC_NS5_IJNSA_ILi0EEESZ_SZ_EEEEENS5_IJNS4_10UnderscoreES12_S12_EEEEENS4_13SM90_TMA_LOADENS4_14ComposedLayoutINS4_7SwizzleILi3ELi4ELi3EEENS4_18smem_ptr_flag_bitsILi8EEENSY_INS5_IJSE_NSA_ILi8EEEEEENS5_IJSB_SE_EEEEEEEvNS4_8identityES15_NS16_INS17_ILi1ELi4ELi3EEES1A_NSY_INS5_IJS1B_SF_EEENS5_IJSF_SB_EEEEEEEvS1G_EENS_8epilogue10collective18CollectiveEpilogueINS1N_23Sm100TmaWarpSpecializedILi2ELi2ELi64ELb0ELb0EEEJSG_NS5_IJNSY_ISE_SB_EENSY_INSA_ILi64EEESB_EEEEESH_SK_SH_SK_NS1N_6fusion15FusionCallbacksIS1R_NS1W_17LinearCombinationISH_fSH_fLNS_15FloatRoundStyleE2EEESG_S1V_JEEENS4_5SM1004TMEM4LOAD26SM100_TMEM_LOAD_32dp32b64xES15_NS16_INS17_ILi2ELi4ELi3EEES1A_NSY_INS5_IJS1B_S1T_EEENS5_IJS1T_SB_EEEEEEENS4_39AutoVectorizingCopyWithAssumedAlignmentILi128EEENS4_14SM90_TMA_STOREES2A_S2C_S2C_EEEvvEEEEvNT_6ParamsE,@"STO_CUDA_ENTRY STV_DEFAULT"
_ZN7cutlass13device_kernelINS_4gemm6kernel13GemmUniversalIN4cute5tupleIJiiiiEEENS1_10collective13CollectiveMmaINS1_35MainloopSm100TmaUmmaWarpSpecializedILi24ELi2ELi4ENS5_IJNS4_1CILi1EEESB_SB_EEEEENS5_IJNSA_ILi128EEESE_NSA_ILi32EEEEEENS_12float_e4m3_tENS5_IJSB_llEEENS_12float_e5m2_tENS5_IJlSB_lEEENS4_8TiledMMAINS4_8MMA_AtomIJNS4_10MMA_TraitsINS4_19SM100_MMA_F8F6F4_SSEJSH_SJ_fSE_SE_NS4_17integral_constantINS4_4UMMA5MajorELSR_1EEENSP_ISR_LSR_0EEENSP_INSQ_7ScaleInELSU_0EEESV_EEEEEENS4_6LayoutISC_NS5_IJNSA_ILi0EEESZ_SZ_EEEEENS5_IJNS4_10UnderscoreES12_S12_EEEEENS4_13SM90_TMA_LOADENS4_14ComposedLayoutINS4_7SwizzleILi3ELi4ELi3EEENS4_18smem_ptr_flag_bitsILi8EEENSY_INS5_IJSE_NSA_ILi8EEEEEENS5_IJSB_SE_EEEEEEEvNS4_8identityES15_NS16_INS17_ILi1ELi4ELi3EEES1A_NSY_INS5_IJS1B_SF_EEENS5_IJSF_SB_EEEEEEEvS1G_EENS_8epilogue10collective18CollectiveEpilogueINS1N_23Sm100TmaWarpSpecializedILi2ELi2ELi64ELb0ELb0EEEJSG_NS5_IJNSY_ISE_SB_EENSY_INSA_ILi64EEESB_EEEEESH_SK_SH_SK_NS1N_6fusion15FusionCallbacksIS1R_NS1W_17LinearCombinationISH_fSH_fLNS_15FloatRoundStyleE2EEESG_S1V_JEEENS4_5SM1004TMEM4LOAD26SM100_TMEM_LOAD_32dp32b64xES15_NS16_INS17_ILi2ELi4ELi3EEES1A_NSY_INS5_IJS1B_S1T_EEENS5_IJS1T_SB_EEEEEEENS4_39AutoVectorizingCopyWithAssumedAlignmentILi128EEENS4_14SM90_TMA_STOREES2A_S2C_S2C_EEEvvEEEEvNT_6ParamsE:
[----:B------:R-:W1:Y:S01]  /*0000*/  LDC R1, c[0x0][0x37c] ;  /* 0x0000df00ff017b82 */ /* 0x000e620000000800 */
[----:B------:R-:W2:Y:S01]  /*0010*/  S2R R189, SR_TID.X ;  /* 0x0000000000bd7919 */ /* 0x000ea20000002100 */
[----:B------:R-:W3:Y:S01]  /*0020*/  LDCU.64 UR4, c[0x0][0x890] ;  /* 0x00011200ff0477ac */ /* 0x000ee20008000a00 */
[----:B------:R-:W-:Y:S02]  /*0030*/  PRMT R171, RZ, 0x7610, R171 ;  /* 0x00007610ffab7816 */ /* 0x000fe400000000ab */
[----:B------:R-:W-:Y:S01]  /*0040*/  ELECT P5, URZ, PT ;  /* 0x0000000000ff782f */ /* 0x000fe200038a0000 */
[----:B------:R-:W4:Y:S01]  /*0050*/  LDCU.64 UR46, c[0x0][0x358] ;  /* 0x00006b00ff2e77ac */ /* 0x000f220008000a00 */
[----:B---3--:R-:W-:-:S04]  /*0060*/  UISETP.NE.U32.AND UP0, UPT, UR4, URZ, UPT ;  /* 0x000000ff0400728c */ /* 0x008fc8000bf05070 */
[----:B------:R-:W-:Y:S01]  /*0070*/  UISETP.NE.AND.EX UP0, UPT, UR5, URZ, UPT, UP0 ;  /* 0x000000ff0500728c */ /* 0x000fe2000bf05300 */
[----:B--2---:R-:W-:-:S05]  /*0080*/  SHF.R.U32.HI R173, RZ, 0x5, R189 ;  /* 0x00000005ffad7819 */ /* 0x004fca00000116bd */
[----:B------:R-:W2:Y:S02]  /*0090*/  SHFL.IDX PT, R0, R173, RZ, 0x1f ;  /* 0x00001fffad007589 */ /* 0x000ea400000e0000 */
[----:B--2---:R-:W-:Y:S01]  /*00a0*/  R2UR UR8, R0 ;  /* 0x00000000000872ca */ /* 0x004fe200000e0000 */
[----:B-1--4-:R-:W-:-:S14]  /*00b0*/  BRA.U UP0, `(.L_x_0) ;  /* 0x00000001002c7547 */ /* 0x012fdc000b800000 */
[----:B------:R-:W1:Y:S02]  /*00c0*/  LDCU.64 UR6, c[0x0][0x888] ;  /* 0x00011100ff0677ac */ /* 0x000e640008000a00 */
[----:B-1----:R-:W-:-:S04]  /*00d0*/  UISETP.NE.U32.AND UP0, UPT, UR6, URZ, UPT ;  /* 0x000000ff0600728c */ /* 0x002fc8000bf05070 */
[----:B------:R-:W-:-:S09]  /*00e0*/  UISETP.NE.AND.EX UP0, UPT, UR7, URZ, UPT, UP0 ;  /* 0x000000ff0700728c */ /* 0x000fd2000bf05300 */
[----:B------:R-:W-:Y:S05]  /*00f0*/  BRA.U !UP0, `(.L_x_1) ;  /* 0x0000000108107547 */ /* 0x000fea000b800000 */
[----:B------:R-:W1:Y:S02]  /*0100*/  LDC.64 R2, c[0x0][0x888] ;  /* 0x00022200ff027b82 */ /* 0x000e640000000a00 */
[----:B-1----:R1:W5:Y:S01]  /*0110*/  LDG.E R81, desc[UR46][R2.64] ;  /* 0x0000002e02517981 */ /* 0x002362000c1e1900 */
[----:B------:R-:W-:Y:S01]  /*0120*/  HFMA2 R171, -RZ, RZ, 0, 5.9604644775390625e-08 ;  /* 0x00000001ffab7431 */ /* 0x000fe200000001ff */
[----:B------:R-:W-:Y:S05]  /*0130*/  BRA `(.L_x_0) ;  /* 0x00000000000c7947 */ /* 0x000fea0003800000 */
.L_x_1:
[----:B------:R-:W1:Y:S01]  /*0140*/  LDCU UR6, c[0x0][0x880] ;  /* 0x00011000ff0677ac */ /* 0x000e620008000800 */
[----:B------:R-:W-:Y:S01]  /*0150*/  HFMA2 R171, -RZ, RZ, 0, 5.9604644775390625e-08 ;  /* 0x00000001ffab7431 */ /* 0x000fe200000001ff */
[----:B-1----:R-:W-:-:S07]  /*0160*/  MOV R81, UR6 ;  /* 0x0000000600517c02 */ /* 0x002fce0008000f00 */
.L_x_0:
[----:B------:R-:W2:Y:S02]  /*0170*/  LDCU.64 UR6, c[0x0][0x8b0] ;  /* 0x00011600ff0677ac */ /* 0x000ea40008000a00 */
[----:B--2---:R-:W-:-:S04]  /*0180*/  UISETP.NE.U32.AND UP0, UPT, UR6, URZ, UPT ;  /* 0x000000ff0600728c */ /* 0x004fc8000bf05070 */
[----:B------:R-:W-:-:S09]  /*0190*/  UISETP.NE.AND.EX UP0, UPT, UR7, URZ, UPT, UP0 ;  /* 0x000000ff0700728c */ /* 0x000fd2000bf05300 */
[----:B------:R-:W-:Y:S05]  /*01a0*/  BRA.U UP0, `(.L_x_2) ;  /* 0x0000000100247547 */ /* 0x000fea000b800000 */
[----:B------:R-:W2:Y:S02]  /*01b0*/  LDCU.64 UR6, c[0x0][0x8a8] ;  /* 0x00011500ff0677ac */ /* 0x000ea40008000a00 */
[----:B--2---:R-:W-:-:S04]  /*01c0*/  UISETP.NE.U32.AND UP0, UPT, UR6, URZ, UPT ;  /* 0x000000ff0600728c */ /* 0x004fc8000bf05070 */
[----:B------:R-:W-:-:S09]  /*01d0*/  UISETP.NE.AND.EX UP0, UPT, UR7, URZ, UPT, UP0 ;  /* 0x000000ff0700728c */ /* 0x000fd2000bf05300 */
[----:B------:R-:W-:Y:S05]  /*01e0*/  BRA.U !UP0, `(.L_x_3) ;  /* 0x00000001080c7547 */ /* 0x000fea000b800000 */
[----:B------:R-:W2:Y:S02]  /*01f0*/  LDC.64 R78, c[0x0][0x8a8] ;  /* 0x00022a00ff4e7b82 */ /* 0x000ea40000000a00 */
[----:B--2---:R2:W5:Y:S01]  /*0200*/  LDG.E R78, desc[UR46][R78.64] ;  /* 0x0000002e4e4e7981 */ /* 0x004562000c1e1900 */
[----:B------:R-:W-:Y:S05]  /*0210*/  BRA `(.L_x_2) ;  /* 0x0000000000087947 */ /* 0x000fea0003800000 */
.L_x_3:
[----:B------:R-:W2:Y:S02]  /*0220*/  LDCU UR6, c[0x0][0x8a0] ;  /* 0x00011400ff0677ac */ /* 0x000ea40008000800 */
[----:B--2---:R-:W-:Y:S02]  /*0230*/  MOV R78, UR6 ;  /* 0x00000006004e7c02 */ /* 0x004fe40008000f00 */
.L_x_2:
[----:B------:R-:W-:Y:S01]  /*0240*/  IMAD.U32 R0, RZ, RZ, UR8 ;  /* 0x00000008ff007e24 */ /* 0x000fe2000f8e00ff */
[----:B------:R-:W-:Y:S04]  /*0250*/  BSSY.RECONVERGENT B0, `(.L_x_4) ;  /* 0x000000c000007945 */ /* 0x000fe80003800200 */
[C---:B------:R-:W-:Y:S02]  /*0260*/  ISETP.NE.OR P1, PT, R0.reuse, 0x1, !P5 ;  /* 0x000000010000780c */ /* 0x040fe40006f25670 */
[----:B------:R-:W-:-:S11]  /*0270*/  ISETP.NE.OR P0, PT, R0, 0x3, !P5 ;  /* 0x000000030000780c */ /* 0x000fd60006f05670 */
[----:B------:R-:W-:Y:S05]  /*0280*/  @P1 BRA `(.L_x_5) ;  /* 0x0000000000201947 */ /* 0x000fea0003800000 */
[----:B------:R-:W3:Y:S02]  /*0290*/  LDCU.64 UR6, c[0x0][0x348] ;  /* 0x00006900ff0677ac */ /* 0x000ee40008000a00 */
[----:B---3--:R-:W-:Y:S02]  /*02a0*/  UIADD3 UR10, UP1, UPT, UR6, 0x80, URZ ;  /* 0x00000080060a7890 */ /* 0x008fe4000ff3e0ff */
[----:B------:R-:W-:Y:S02]  /*02b0*/  UIADD3 UR6, UP0, UPT, UR6, 0x180, URZ ;  /* 0x0000018006067890 */ /* 0x000fe4000ff1e0ff */
[----:B------:R-:W-:Y:S02]  /*02c0*/  UIADD3.X UR11, UPT, UPT, URZ, UR7, URZ, UP1, !UPT ;  /* 0x00000007ff0b7290 */ /* 0x000fe40008ffe4ff */
[----:B------:R-:W-:-:S07]  /*02d0*/  UIADD3.X UR7, UPT, UPT, URZ, UR7, URZ, UP0, !UPT ;  /* 0x00000007ff077290 */ /* 0x000fce00087fe4ff */
[----:B------:R3:W-:Y:S02]  /*02e0*/  UTMACCTL.PF [UR10] ;  /* 0x000000000a0079b9 */ /* 0x0007e40008040000 */
[----:B------:R3:W-:Y:S02]  /*02f0*/  UTMACCTL.PF [UR6] ;  /* 0x00000000060079b9 */ /* 0x0007e40008040000 */
[----:B---3--:R-:W-:Y:S01]  /*0300*/  NOP ;  /* 0x0000000000007918 */ /* 0x008fe20000000000 */
.L_x_5:
[----:B------:R-:W-:Y:S05]  /*0310*/  BSYNC.RECONVERGENT B0 ;  /* 0x0000000000007941 */ /* 0x000fea0003800200 */
.L_x_4:
[----:B------:R-:W-:Y:S04]  /*0320*/  BSSY.RECONVERGENT B0, `(.L_x_6) ;  /* 0x000000a000007945 */ /* 0x000fe80003800200 */
        /* <DEDUP_REMOVED lines=9> */
.L_x_7:
[----:B------:R-:W-:Y:S05]  /*03c0*/  BSYNC.RECONVERGENT B0 ;  /* 0x0000000000007941 */ /* 0x000fea0003800200 */
.L_x_6:
[----:B------:R-:W3:Y:S01]  /*03d0*/  LDCU.64 UR6, c[0x0][0x888] ;  /* 0x00011100ff0677ac */ /* 0x000ee20008000a00 */
[----:B------:R-:W-:Y:S02]  /*03e0*/  UISETP.EQ.U32.AND UP1, UPT, UR4, URZ, UPT ;  /* 0x000000ff0400728c */ /* 0x000fe4000bf22070 */
[----:B------:R-:W-:Y:S02]  /*03f0*/  UPLOP3.LUT UP2, UPT, UPT, UPT, UPT, 0x80, 0x8 ;  /* 0x000000000008789c */ /* 0x000fe40003f4f070 */
[----:B---3--:R-:W-:-:S04]  /*0400*/  UISETP.NE.U32.AND UP0, UPT, UR6, URZ, UPT ;  /* 0x000000ff0600728c */ /* 0x008fc8000bf05070 */
[----:B------:R-:W-:-:S04]  /*0410*/  UISETP.NE.AND.EX UP0, UPT, UR7, URZ, UPT, UP0 ;  /* 0x000000ff0700728c */ /* 0x000fc8000bf05300 */
[----:B------:R-:W-:-:S04]  /*0420*/  UISETP.EQ.OR.EX UP3, UPT, UR5, URZ, !UP0, UP1 ;  /* 0x000000ff0500728c */ /* 0x000fc8000c762710 */
[----:B------:R-:W-:-:S05]  /*0430*/  UP2UR UR50, UPR, URZ, 0x8 ;  /* 0x00000008ff327883 */ /* 0x000fca0008000000 */
[----:B------:R-:W-:Y:S07]  /*0440*/  BRA.U !UP3, `(.L_x_8) ;  /* 0x000000010b207547 */ /* 0x000fee000b800000 */
[----:B------:R-:W-:Y:S01]  /*0450*/  UISETP.NE.U32.AND UP2, UPT, UR4, URZ, UPT ;  /* 0x000000ff0400728c */ /* 0x000fe2000bf45070 */
[----:B-----5:R-:W-:Y:S01]  /*0460*/  FSETP.NEU.AND P0, PT, R81, RZ, PT ;  /* 0x000000ff5100720b */ /* 0x020fe20003f0d000 */
[----:B------:R-:W-:Y:S02]  /*0470*/  USEL UR4, URZ, 0xffffffff, UP0 ;  /* 0xffffffffff047887 */ /* 0x000fe40008000000 */
[----:B------:R-:W-:-:S10]  /*0480*/  UISETP.NE.AND.EX UP2, UPT, UR5, URZ, UPT, UP2 ;  /* 0x000000ff0500728c */ /* 0x000fd4000bf45320 */
[----:B------:R-:W-:Y:S01]  /*0490*/  VOTEU.ANY UP1, P0 ;  /* 0x0000000000ff7886 */ /* 0x000fe20000020100 */
[----:B------:R-:W-:-:S04]  /*04a0*/  @!UP2 USEL UR4, URZ, 0xffffffff, UP1 ;  /* 0xffffffffff04a887 */ /* 0x000fc80008800000 */
[----:B------:R-:W-:-:S04]  /*04b0*/  ULOP3.LUT UR4, UR4, 0x1, URZ, 0xc0, !UPT ;  /* 0x0000000104047892 */ /* 0x000fc8000f8ec0ff */
[----:B------:R-:W-:-:S11]  /*04c0*/  UISETP.NE.U32.AND UP2, UPT, UR4, 0x1, UPT ;  /* 0x000000010400788c */ /* 0x000fd6000bf45070 */
.L_x_8:
[----:B-1----:R-:W1:Y:S01]  /*04d0*/  SHFL.IDX PT, R2, R173, RZ, 0x1f ;  /* 0x00001fffad027589 */ /* 0x002e6200000e0000 */
[----:B------:R-:W-:-:S04]  /*04e0*/  UISETP.NE.AND UP1, UPT, UR8, 0x2, UPT ;  /* 0x000000020800788c */ /* 0x000fc8000bf25270 */
[----:B------:R-:W-:Y:S01]  /*04f0*/  USEL UR6, URZ, 0x1, UP1 ;  /* 0x00000001ff067887 */ /* 0x000fe20008800000 */
[----:B-1----:R-:W-:-:S13]  /*0500*/  ISETP.NE.AND P0, PT, R2, RZ, PT ;  /* 0x000000ff0200720c */ /* 0x002fda0003f05270 */
[----:B------:R-:W-:Y:S05]  /*0510*/  @P0 BRA `(.L_x_9) ;  /* 0x0000000000f40947 */ /* 0x000fea0003800000 */
[----:B------:R-:W-:Y:S01]  /*0520*/  ELECT P0, URZ, PT ;  /* 0x0000000000ff782f */ /* 0x000fe20003800000 */
[----:B------:R-:W-:-:S12]  /*0530*/  BSSY.RECONVERGENT B0, `(.L_x_9) ;  /* 0x000003b000007945 */ /* 0x000fd80003800200 */
[----:B------:R-:W-:Y:S05]  /*0540*/  @!P0 BRA `(.L_x_10) ;  /* 0x0000000000e48947 */ /* 0x000fea0003800000 */
[----:B------:R-:W1:Y:S01]  /*0550*/  S2UR UR5, SR_CgaCtaId ;  /* 0x00000000000579c3 */ /* 0x000e620000008800 */
[----:B------:R-:W-:Y:S01]  /*0560*/  UMOV UR7, 0x400 ;  /* 0x0000040000077882 */ /* 0x000fe20000000000 */
[----:B------:R-:W-:Y:S02]  /*0570*/  UMOV UR4, 0x1 ;  /* 0x0000000100047882 */ /* 0x000fe40000000000 */
[----:B------:R-:W-:-:S04]  /*0580*/  UIADD3 UR10, UPT, UPT, -UR4, 0x100000, URZ ;  /* 0x00100000040a7890 */ /* 0x000fc8000fffe1ff */
[----:B------:R-:W-:Y:S02]  /*0590*/  USHF.L.U32 UR11, UR10, 0xb, URZ ;  /* 0x0000000b0a0b7899 */ /* 0x000fe400080006ff */
[----:B------:R-:W-:Y:S02]  /*05a0*/  USHF.L.U32 UR10, UR10, 0x1, URZ ;  /* 0x000000010a0a7899 */ /* 0x000fe400080006ff */
[----:B-1----:R-:W-:Y:S01]  /*05b0*/  ULEA UR5, UR5, UR7, 0x18 ;  /* 0x0000000705057291 */ /* 0x002fe2000f8ec0ff */
[----:B------:R-:W1:Y:S11]  /*05c0*/  FENCE.VIEW.ASYNC.S ;  /* 0x00000000000073c6 */ /* 0x000e760000000000 */
[----:B-1----:R1:W3:Y:S01]  /*05d0*/  SYNCS.EXCH.64 URZ, [UR5], UR10 ;  /* 0x0000000a05ff75b2 */ /* 0x0022e20008000100 */
[----:B------:R1:W4:Y:S01]  /*05e0*/  SYNCS.EXCH.64 URZ, [UR5+0xc0], UR10 ;  /* 0x0000c00a05ff75b2 */ /* 0x0003220008000100 */
[----:B------:R1:W1:Y:S01]  /*05f0*/  SYNCS.EXCH.64 URZ, [UR5+0x8], UR10 ;  /* 0x0000080a05ff75b2 */ /* 0x0002620008000100 */
        /* <DEDUP_REMOVED lines=45> */
[----:B---34-:R-:W-:Y:S01]  /*08d0*/  NOP ;  /* 0x0000000000007918 */ /* 0x018fe20000000000 */
.L_x_10:
[----:B-1----:R-:W-:Y:S05]  /*08e0*/  BSYNC.RECONVERGENT B0 ;  /* 0x0000000000007941 */ /* 0x002fea0003800200 */
.L_x_9:
[----:B------:R-:W1:Y:S01]  /*08f0*/  SHFL.IDX PT, R2, R173, RZ, 0x1f ;  /* 0x00001fffad027589 */ /* 0x000e6200000e0000 */
[----:B------:R-:W-:Y:S01]  /*0900*/  NOP ;  /* 0x0000000000007918 */ /* 0x000fe20000000000 */
[----:B-1----:R-:W-:-:S13]  /*0910*/  ISETP.NE.AND P0, PT, R2, 0x1, PT ;  /* 0x000000010200780c */ /* 0x002fda0003f05270 */
[----:B------:R-:W-:Y:S05]  /*0920*/  @P0 BRA `(.L_x_11) ;  /* 0x0000000000480947 */ /* 0x000fea0003800000 */
[----:B------:R-:W1:Y:S01]  /*0930*/  S2UR UR7, SR_CgaCtaId ;  /* 0x00000000000779c3 */ /* 0x000e620000008800 */
[----:B------:R-:W-:Y:S01]  /*0940*/  UMOV UR9, 0x400 ;  /* 0x0000040000097882 */ /* 0x000fe20000000000 */
[----:B------:R-:W-:Y:S01]  /*0950*/  UMOV UR5, 0x20 ;  /* 0x0000002000057882 */ /* 0x000fe20000000000 */
[----:B------:R-:W-:Y:S01]  /*0960*/  UMOV UR4, 0x80 ;  /* 0x0000008000047882 */ /* 0x000fe20000000000 */
[----:B------:R-:W-:-:S04]  /*0970*/  UIADD3 UR10, UPT, UPT, -UR5, 0x100000, URZ ;  /* 0x00100000050a7890 */ /* 0x000fc8000fffe1ff */
[----:B------:R-:W-:Y:S02]  /*0980*/  USHF.L.U32 UR11, UR10, 0xb, URZ ;  /* 0x0000000b0a0b7899 */ /* 0x000fe400080006ff */
[----:B------:R-:W-:Y:S02]  /*0990*/  USHF.L.U32 UR10, UR10, 0x1, URZ ;  /* 0x000000010a0a7899 */ /* 0x000fe400080006ff */
[----:B------:R-:W-:-:S04]  /*09a0*/  UIADD3 UR4, UPT, UPT, -UR4, 0x100000, URZ ;  /* 0x0010000004047890 */ /* 0x000fc8000fffe1ff */
[----:B------:R-:W-:Y:S02]  /*09b0*/  USHF.L.U32 UR5, UR4, 0xb, URZ ;  /* 0x0000000b04057899 */ /* 0x000fe400080006ff */
[----:B------:R-:W-:Y:S01]  /*09c0*/  USHF.L.U32 UR4, UR4, 0x1, URZ ;  /* 0x0000000104047899 */ /* 0x000fe200080006ff */
[----:B------:R-:W-:Y:S01]  /*09d0*/  ELECT P0, URZ, PT ;  /* 0x0000000000ff782f */ /* 0x000fe20003800000 */
[----:B-1----:R-:W-:Y:S01]  /*09e0*/  ULEA UR7, UR7, UR9, 0x18 ;  /* 0x0000000907077291 */ /* 0x002fe2000f8ec0ff */
[----:B------:R-:W1:Y:S11]  /*09f0*/  FENCE.VIEW.ASYNC.S ;  /* 0x00000000000073c6 */ /* 0x000e760000000000 */
[----:B-1----:R1:W3:Y:S01]  /*0a00*/  SYNCS.EXCH.64 URZ, [UR7+0x180], UR10 ;  /* 0x0001800a07ff75b2 */ /* 0x0022e20008000100 */
[----:B------:R1:W4:Y:S01]  /*0a10*/  SYNCS.EXCH.64 URZ, [UR7+0x190], UR4 ;  /* 0x0001900407ff75b2 */ /* 0x0003220008000100 */
[----:B------:R1:W1:Y:S01]  /*0a20*/  SYNCS.EXCH.64 URZ, [UR7+0x188], UR10 ;  /* 0x0001880a07ff75b2 */ /* 0x0002620008000100 */
[----:B------:R1:W1:Y:S01]  /*0a30*/  SYNCS.EXCH.64 URZ, [UR7+0x198], UR4 ;  /* 0x0001980407ff75b2 */ /* 0x0002620008000100 */
[----:B------:R-:W-:Y:S01]  /*0a40*/  NOP ;  /* 0x0000000000007918 */ /* 0x000fe20000000000 */
.L_x_11:
[----:B------:R-:W2:Y:S01]  /*0a50*/  SHFL.IDX PT, R2, R173, RZ, 0x1f ;  /* 0x00001fffad027589 */ /* 0x000ea200000e0000 */
[----:B------:R-:W-:Y:S01]  /*0a60*/  NOP ;  /* 0x0000000000007918 */ /* 0x000fe20000000000 */
[----:B--2---:R-:W-:-:S13]  /*0a70*/  ISETP.NE.AND P0, PT, R2, 0x3, PT ;  /* 0x000000030200780c */ /* 0x004fda0003f05270 */
[----:B------:R-:W-:Y:S05]  /*0a80*/  @P0 BRA `(.L_x_12) ;  /* 0x0000000000300947 */ /* 0x000fea0003800000 */
[----:B-1----:R-:W1:Y:S01]  /*0a90*/  S2UR UR5, SR_CgaCtaId ;  /* 0x00000000000579c3 */ /* 0x002e620000008800 */
[----:B------:R-:W-:Y:S01]  /*0aa0*/  UMOV UR7, 0x400 ;  /* 0x0000040000077882 */ /* 0x000fe20000000000 */
[----:B------:R-:W-:Y:S01]  /*0ab0*/  UMOV UR4, 0x20 ;  /* 0x0000002000047882 */ /* 0x000fe20000000000 */
[----:B------:R-:W-:Y:S01]  /*0ac0*/  ELECT P0, URZ, PT ;  /* 0x0000000000ff782f */ /* 0x000fe20003800000 */
[----:B------:R-:W-:-:S04]  /*0ad0*/  UIADD3 UR10, UPT, UPT, -UR4, 0x100000, URZ ;  /* 0x00100000040a7890 */ /* 0x000fc8000fffe1ff */
[----:B------:R-:W-:Y:S02]  /*0ae0*/  USHF.L.U32 UR11, UR10, 0xb, URZ ;  /* 0x0000000b0a0b7899 */ /* 0x000fe400080006ff */
[----:B------:R-:W-:Y:S02]  /*0af0*/  USHF.L.U32 UR10, UR10, 0x1, URZ ;  /* 0x000000010a0a7899 */ /* 0x000fe400080006ff */
[----:B-1----:R-:W-:Y:S01]  /*0b00*/  ULEA UR5, UR5, UR7, 0x18 ;  /* 0x0000000705057291 */ /* 0x002fe2000f8ec0ff */
[----:B------:R-:W1:Y:S11]  /*0b10*/  FENCE.VIEW.ASYNC.S ;  /* 0x00000000000073c6 */ /* 0x000e760000000000 */
[----:B-1----:R2:W1:Y:S01]  /*0b20*/  SYNCS.EXCH.64 URZ, [UR5+0x1a0], UR10 ;  /* 0x0001a00a05ff75b2 */ /* 0x0024620008000100 */
[----:B------:R2:W1:Y:S02]  /*0b30*/  SYNCS.EXCH.64 URZ, [UR5+0x1a8], UR10 ;  /* 0x0001a80a05ff75b2 */ /* 0x0004640008000100 */
[----:B--2---:R-:W-:Y:S01]  /*0b40*/  NOP ;  /* 0x0000000000007918 */ /* 0x004fe20000000000 */
.L_x_12:
[----:B------:R-:W2:Y:S01]  /*0b50*/  SHFL.IDX PT, R2, R173, RZ, 0x1f ;  /* 0x00001fffad027589 */ /* 0x000ea200000e0000 */
[----:B------:R-:W-:Y:S01]  /*0b60*/  NOP ;  /* 0x0000000000007918 */ /* 0x000fe20000000000 */
[----:B--2---:R-:W-:-:S13]  /*0b70*/  ISETP.NE.AND P0, PT, R2, 0x4, PT ;  /* 0x000000040200780c */ /* 0x004fda0003f05270 */
[----:B------:R-:W-:Y:S05]  /*0b80*/  @P0 BRA `(.L_x_13) ;  /* 0x00000000004c0947 */ /* 0x000fea0003800000 */
[----:B-1----:R-:W1:Y:S01]  /*0b90*/  S2UR UR5, SR_CgaCtaId ;  /* 0x00000000000579c3 */ /* 0x002e620000008800 */
[----:B------:R-:W-:Y:S01]  /*0ba0*/  UMOV UR9, 0x100 ;  /* 0x0000010000097882 */ /* 0x000fe20000000000 */
[----:B------:R-:W-:Y:S01]  /*0bb0*/  UMOV UR7, 0x400 ;  /* 0x0000040000077882 */ /* 0x000fe20000000000 */
[----:B------:R-:W-:Y:S01]  /*0bc0*/  USEL UR9, UR9, 0xe0, UP2 ;  /* 0x000000e009097887 */ /* 0x000fe20009000000 */
[----:B------:R-:W-:Y:S01]  /*0bd0*/  UMOV UR4, 0x1 ;  /* 0x0000000100047882 */ /* 0x000fe20000000000 */
[----:B------:R-:W-:Y:S01]  /*0be0*/  ELECT P0, URZ, PT ;  /* 0x0000000000ff782f */ /* 0x000fe20003800000 */
[----:B------:R-:W-:-:S04]  /*0bf0*/  UIADD3 UR10, UPT, UPT, -UR4, 0x100000, URZ ;  /* 0x00100000040a7890 */ /* 0x000fc8000fffe1ff */
[----:B------:R-:W-:Y:S02]  /*0c00*/  USHF.L.U32 UR11, UR10, 0xb, URZ ;  /* 0x0000000b0a0b7899 */ /* 0x000fe400080006ff */
[----:B------:R-:W-:Y:S02]  /*0c10*/  USHF.L.U32 UR10, UR10, 0x1, URZ ;  /* 0x000000010a0a7899 */ /* 0x000fe400080006ff */
[----:B------:R-:W-:-:S04]  /*0c20*/  UIADD3 UR12, UPT, UPT, -UR9, 0x100000, URZ ;  /* 0x00100000090c7890 */ /* 0x000fc8000fffe1ff */
[----:B------:R-:W-:Y:S02]  /*0c30*/  USHF.L.U32 UR13, UR12, 0xb, URZ ;  /* 0x0000000b0c0d7899 */ /* 0x000fe400080006ff */
[----:B------:R-:W-:Y:S02]  /*0c40*/  USHF.L.U32 UR12, UR12, 0x1, URZ ;  /* 0x000000010c0c7899 */ /* 0x000fe400080006ff */
[----:B-1----:R-:W-:Y:S01]  /*0c50*/  ULEA UR5, UR5, UR7, 0x18 ;  /* 0x0000000705057291 */ /* 0x002fe2000f8ec0ff */
[----:B------:R-:W1:Y:S11]  /*0c60*/  FENCE.VIEW.ASYNC.S ;  /* 0x00000000000073c6 */ /* 0x000e760000000000 */
[----:B-1----:R2:W1:Y:S01]  /*0c70*/  SYNCS.EXCH.64 URZ, [UR5+0x1b0], UR10 ;  /* 0x0001b00a05ff75b2 */ /* 0x0024620008000100 */
[----:B------:R2:W1:Y:S01]  /*0c80*/  SYNCS.EXCH.64 URZ, [UR5+0x1c0], UR12 ;  /* 0x0001c00c05ff75b2 */ /* 0x0004620008000100 */
[----:B------:R2:W1:Y:S01]  /*0c90*/  SYNCS.EXCH.64 URZ, [UR5+0x1b8], UR10 ;  /* 0x0001b80a05ff75b2 */ /* 0x0004620008000100 */
[----:B------:R2:W1:Y:S02]  /*0ca0*/  SYNCS.EXCH.64 URZ, [UR5+0x1c8], UR12 ;  /* 0x0001c80c05ff75b2 */ /* 0x0004640008000100 */
[----:B--2---:R-:W-:Y:S01]  /*0cb0*/  NOP ;  /* 0x0000000000007918 */ /* 0x004fe20000000000 */
.L_x_13:
[----:B------:R-:W2:Y:S01]  /*0cc0*/  SHFL.IDX PT, R2, R173, RZ, 0x1f ;  /* 0x00001fffad027589 */ /* 0x000ea200000e0000 */
[----:B------:R-:W-:Y:S01]  /*0cd0*/  NOP ;  /* 0x0000000000007918 */ /* 0x000fe20000000000 */
[----:B--2---:R-:W-:-:S13]  /*0ce0*/  ISETP.NE.AND P0, PT, R2, 0x5, PT ;  /* 0x000000050200780c */ /* 0x004fda0003f05270 */
[----:B------:R-:W-:Y:S05]  /*0cf0*/  @P0 BRA `(.L_x_14) ;  /* 0x0000000000580947 */ /* 0x000fea0003800000 */
[----:B-1----:R-:W1:Y:S01]  /*0d00*/  S2UR UR7, SR_CgaCtaId ;  /* 0x00000000000779c3 */ /* 0x002e620000008800 */
        /* <DEDUP_REMOVED lines=12> */
[----:B-1----:R2:W1:Y:S01]  /*0dd0*/  SYNCS.EXCH.64 URZ, [UR7+0x1d0], UR10 ;  /* 0x0001d00a07ff75b2 */ /* 0x0024620008000100 */
[----:B------:R2:W1:Y:S01]  /*0de0*/  SYNCS.EXCH.64 URZ, [UR7+0x1f0], UR4 ;  /* 0x0001f00407ff75b2 */ /* 0x0004620008000100 */
[----:B------:R2:W1:Y:S01]  /*0df0*/  SYNCS.EXCH.64 URZ, [UR7+0x1d8], UR10 ;  /* 0x0001d80a07ff75b2 */ /* 0x0004620008000100 */
[----:B------:R2:W1:Y:S01]  /*0e00*/  SYNCS.EXCH.64 URZ, [UR7+0x1f8], UR4 ;  /* 0x0001f80407ff75b2 */ /* 0x0004620008000100 */
[----:B------:R2:W1:Y:S01]  /*0e10*/  SYNCS.EXCH.64 URZ, [UR7+0x1e0], UR10 ;  /* 0x0001e00a07ff75b2 */ /* 0x0004620008000100 */
[----:B------:R2:W1:Y:S01]  /*0e20*/  SYNCS.EXCH.64 URZ, [UR7+0x200], UR4 ;  /* 0x0002000407ff75b2 */ /* 0x0004620008000100 */
[----:B------:R2:W1:Y:S01]  /*0e30*/  SYNCS.EXCH.64 URZ, [UR7+0x1e8], UR10 ;  /* 0x0001e80a07ff75b2 */ /* 0x0004620008000100 */
[----:B------:R2:W1:Y:S02]  /*0e40*/  SYNCS.EXCH.64 URZ, [UR7+0x208], UR4 ;  /* 0x0002080407ff75b2 */ /* 0x0004640008000100 */
[----:B--2---:R-:W-:Y:S01]  /*0e50*/  NOP ;  /* 0x0000000000007918 */ /* 0x004fe20000000000 */
.L_x_14:
        /* <DEDUP_REMOVED lines=18> */
.L_x_15:
[----:B-1----:R-:W1:Y:S01]  /*0f80*/  S2UR UR5, SR_CTAID.X ;  /* 0x00000000000579c3 */ /* 0x002e620000002500 */
[----:B------:R-:W-:-:S05]  /*0f90*/  CS2R.32 R170, SR_CgaSize ;  /* 0x0000000000aa7805 */ /* 0x000fca0000008a00 */
[----:B------:R-:W-:-:S05]  /*0fa0*/  IMAD R170, R170, -0xa0, RZ ;  /* 0xffffff60aaaa7824 */ /* 0x000fca00078e02ff */
[----:B------:R-:W-:-:S14]  /*0fb0*/  R2UR UR9, R170 ;  /* 0x00000000aa0972ca */ /* 0x000fdc00000e0000 */
[----:B------:R-:W2:Y:S01]  /*0fc0*/  LDCU UR9, c[0x0][UR9+0x2b0] ;  /* 0x00005600090977ac */ /* 0x000ea20008000800 */
[----:B------:R-:W-:Y:S01]  /*0fd0*/  NOP ;  /* 0x0000000000007918 */ /* 0x000fe20000000000 */
[----:B------:R-:W-:-:S05]  /*0fe0*/  CS2R.32 R170, SR_CgaSize ;  /* 0x0000000000aa7805 */ /* 0x000fca0000008a00 */
[----:B------:R-:W-:-:S05]  /*0ff0*/  IMAD R170, R170, -0xa0, RZ ;  /* 0xffffff60aaaa7824 */ /* 0x000fca00078e02ff */
[----:B------:R-:W-:-:S14]  /*1000*/  R2UR UR7, R170 ;  /* 0x00000000aa0772ca */ /* 0x000fdc00000e0000 */
[----:B------:R-:W3:Y:S01]  /*1010*/  LDCU UR7, c[0x0][UR7+0x2b4] ;  /* 0x00005680070777ac */ /* 0x000ee20008000800 */
[----:B------:R-:W4:Y:S08]  /*1020*/  S2UR UR4, SR_CTAID.Y ;  /* 0x00000000000479c3 */ /* 0x000f300000002600 */
[----:B------:R-:W3:Y:S01]  /*1030*/  LDC R9, c[0x0][0xb24] ;  /* 0x0002c900ff097b82 */ /* 0x000ee20000000800 */
[----:B-1----:R-:W-:-:S02]  /*1040*/  I2FP.F32.U32 R5, UR5 ;  /* 0x0000000500057c45 */ /* 0x002fc40008201000 */
[----:B------:R-:W-:-:S05]  /*1050*/  CS2R.32 R3, SR_CgaSize ;  /* 0x0000000000037805 */ /* 0x000fca0000008a00 */
[----:B------:R-:W-:-:S06]  /*1060*/  IMAD R3, R3, -0xa0, RZ ;  /* 0xffffff6003037824 */ /* 0x000fcc00078e02ff */
[----:B------:R-:W1:Y:S01]  /*1070*/  LDC R3, c[0x0][R3+0x2a0] ;  /* 0x0000a80003037b82 */ /* 0x000e620000000800 */
[----:B------:R-:W-:Y:S01]  /*1080*/  MOV R21, UR5 ;  /* 0x0000000500157c02 */ /* 0x000fe20008000f00 */
[----:B--2---:R-:W-:Y:S01]  /*1090*/  FMUL R5, R5, UR9 ;  /* 0x0000000905057c20 */ /* 0x004fe20008400000 */
[----:B----4-:R-:W-:Y:S02]  /*10a0*/  I2FP.F32.U32 R4, UR4 ;  /* 0x0000000400047c45 */ /* 0x010fe40008201000 */
[----:B------:R-:W-:-:S05]  /*10b0*/  CS2R.32 R2, SR_CgaSize ;  /* 0x0000000000027805 */ /* 0x000fca0000008a00 */
[----:B------:R-:W-:-:S06]  /*10c0*/  IMAD R2, R2, -0xa0, RZ ;  /* 0xffffff6002027824 */ /* 0x000fcc00078e02ff */
[----:B------:R-:W2:Y:S01]  /*10d0*/  LDC R2, c[0x0][R2+0x2a4] ;  /* 0x0000a90002027b82 */ /* 0x000ea20000000800 */
[----:B------:R-:W4:Y:S01]  /*10e0*/  F2I.U32.TRUNC.NTZ R170, R5 ;  /* 0x0000000500aa7305 */ /* 0x000f22000020f000 */
[----:B------:R-:W-:Y:S01]  /*10f0*/  MOV R20, UR4 ;  /* 0x0000000400147c02 */ /* 0x000fe20008000f00 */
[----:B---3--:R-:W-:-:S05]  /*1100*/  FMUL R4, R4, UR7 ;  /* 0x0000000704047c20 */ /* 0x008fca0008400000 */
[----:B------:R-:W-:Y:S01]  /*1110*/  BAR.SYNC.DEFER_BLOCKING 0x0 ;  /* 0x0000000000007b1d */ /* 0x000fe20000010000 */
[----:B------:R-:W-:-:S05]  /*1120*/  ISETP.GE.AND P0, PT, R9, 0x1, PT ;  /* 0x000000010900780c */ /* 0x000fca0003f06270 */
[----:B------:R-:W3:Y:S02]  /*1130*/  F2I.U32.TRUNC.NTZ R147, R4 ;  /* 0x0000000400937305 */ /* 0x000ee4000020f000 */
[----:B------:R-:W2:Y:S01]  /*1140*/  S2UR UR36, SR_CTAID.Z ;  /* 0x00000000002479c3 */ /* 0x000ea20000002700 */
[----:B----4-:R-:W-:-:S05]  /*1150*/  IADD3 R170, PT, PT, -R170, RZ, RZ ;  /* 0x000000ffaaaa7210 */ /* 0x010fca0007ffe1ff */
[----:B-1----:R-:W-:Y:S01]  /*1160*/  IMAD R170, R3, R170, UR5 ;  /* 0x0000000503aa7e24 */ /* 0x002fe2000f8e02aa */
[----:B---3--:R-:W-:-:S05]  /*1170*/  IADD3 R147, PT, PT, -R147, RZ, RZ ;  /* 0x000000ff93937210 */ /* 0x008fca0007ffe1ff */
[----:B--2---:R-:W-:Y:S01]  /*1180*/  IMAD R147, R2, R147, UR4 ;  /* 0x0000000402937e24 */ /* 0x004fe2000f8e0293 */
[----:B------:R-:W-:Y:S06]  /*1190*/  @!P0 BRA `(.L_x_16) ;  /* 0x0000000000b88947 */ /* 0x000fec0003800000 */
[----:B------:R-:W1:Y:S01]  /*11a0*/  LDC.64 R4, c[0x0][0xb18] ;  /* 0x0002c600ff047b82 */ /* 0x000e620000000a00 */
[----:B------:R-:W-:-:S07]  /*11b0*/  ISETP.NE.AND P0, PT, R9, 0x1, PT ;  /* 0x000000010900780c */ /* 0x000fce0003f05270 */
[----:B------:R-:W2:Y:S08]  /*11c0*/  LDC R10, c[0x0][0xb0c] ;  /* 0x0002c300ff0a7b82 */ /* 0x000eb00000000800 */
[----:B------:R-:W3:Y:S08]  /*11d0*/  LDC R11, c[0x0][0x370] ;  /* 0x0000dc00ff0b7b82 */ /* 0x000ef00000000800 */
[----:B------:R-:W4:Y:S01]  /*11e0*/  LDC R12, c[0x0][0x374] ;  /* 0x0000dd00ff0c7b82 */ /* 0x000f220000000800 */
[----:B-1----:R-:W-:-:S07]  /*11f0*/  ISETP.NE.AND P1, PT, R4, 0x1, PT ;  /* 0x000000010400780c */ /* 0x002fce0003f25270 */
[----:B------:R-:W3:Y:S01]  /*1200*/  LDC.64 R6, c[0x0][0xb10] ;  /* 0x0002c400ff067b82 */ /* 0x000ee20000000a00 */
[----:B--2---:R-:W-:-:S07]  /*1210*/  ISETP.NE.AND P2, PT, R10, 0x1, PT ;  /* 0x000000010a00780c */ /* 0x004fce0003f45270 */
[----:B------:R-:W1:Y:S08]  /*1220*/  LDC R8, c[0x0][0xb20] ;  /* 0x0002c800ff087b82 */ /* 0x000e700000000800 */
[----:B------:R-:W2:Y:S01]  /*1230*/  LDC.64 R2, c[0x0][0xb28] ;  /* 0x0002ca00ff027b82 */ /* 0x000ea20000000a00 */
[----:B----4-:R-:W-:-:S04]  /*1240*/  IMAD.HI.U32 R13, R12, R5, RZ ;  /* 0x000000050c0d7227 */ /* 0x010fc800078e00ff */
[----:B------:R-:W-:-:S04]  /*1250*/  IMAD.HI.U32 R5, R20, R5, RZ ;  /* 0x0000000514057227 */ /* 0x000fc800078e00ff */
[----:B---3--:R-:W-:-:S04]  /*1260*/  IMAD.HI.U32 R14, R11, R6, RZ ;  /* 0x000000060b0e7227 */ /* 0x008fc800078e00ff */
[C---:B------:R-:W-:Y:S01]  /*1270*/  IMAD.HI.U32 R16, R21.reuse, R6, RZ ;  /* 0x0000000615107227 */ /* 0x040fe200078e00ff */
[-C--:B------:R-:W-:Y:S02]  /*1280*/  @P2 SHF.R.U32.HI R11, RZ, R7.reuse, R14 ;  /* 0x00000007ff0b2219 */ /* 0x080fe4000001160e */
[-C--:B-1----:R-:W-:Y:S02]  /*1290*/  @P1 SHF.R.U32.HI R12, RZ, R8.reuse, R13 ;  /* 0x00000008ff0c1219 */ /* 0x082fe4000001160d */
[----:B------:R-:W-:Y:S02]  /*12a0*/  SHF.R.U32.HI R5, RZ, R8, R5 ;  /* 0x00000008ff057219 */ /* 0x000fe40000011605 */
[----:B------:R-:W-:Y:S02]  /*12b0*/  SHF.R.U32.HI R16, RZ, R7, R16 ;  /* 0x00000007ff107219 */ /* 0x000fe40000011610 */
[----:B------:R-:W-:Y:S01]  /*12c0*/  SEL R5, R20, R5, !P1 ;  /* 0x0000000514057207 */ /* 0x000fe20004800000 */
[----:B--2---:R-:W-:Y:S01]  /*12d0*/  IMAD.HI.U32 R14, R12, R2, RZ ;  /* 0x000000020c0e7227 */ /* 0x004fe200078e00ff */
[----:B------:R-:W-:-:S02]  /*12e0*/  SEL R7, R21, R16, !P2 ;  /* 0x0000001015077207 */ /* 0x000fc40005000000 */
[----:B------:R-:W-:Y:S01]  /*12f0*/  IADD3 R13, PT, PT, -R5, RZ, RZ ;  /* 0x000000ff050d7210 */ /* 0x000fe20007ffe1ff */
[----:B------:R-:W-:Y:S01]  /*1300*/  IMAD.HI.U32 R6, R11, R2, RZ ;  /* 0x000000020b067227 */ /* 0x000fe200078e00ff */
[----:B------:R-:W-:-:S03]  /*1310*/  @P0 SHF.R.U32.HI R12, RZ, R3, R14 ;  /* 0x00000003ff0c0219 */ /* 0x000fc6000001160e */
[----:B------:R-:W-:Y:S01]  /*1320*/  IMAD R13, R4, R13, R20 ;  /* 0x0000000d040d7224 */ /* 0x000fe200078e0214 */
[----:B------:R-:W-:Y:S01]  /*1330*/  @P0 SHF.R.U32.HI R11, RZ, R3, R6 ;  /* 0x00000003ff0b0219 */ /* 0x000fe20000011606 */
[----:B------:R-:W-:-:S04]  /*1340*/  IMAD R12, R12, R9, RZ ;  /* 0x000000090c0c7224 */ /* 0x000fc800078e02ff */
[----:B------:R-:W-:Y:S01]  /*1350*/  IMAD R6, R11, R9, RZ ;  /* 0x000000090b067224 */ /* 0x000fe200078e02ff */
[----:B------:R-:W-:-:S04]  /*1360*/  ISETP.GE.AND P1, PT, R5, R12, PT ;  /* 0x0000000c0500720c */ /* 0x000fc80003f26270 */
[----:B------:R-:W-:Y:S01]  /*1370*/  ISETP.GE.OR P1, PT, R7, R6, P1 ;  /* 0x000000060700720c */ /* 0x000fe20000f26670 */
[----:B------:R-:W-:-:S05]  /*1380*/  IMAD.HI.U32 R6, R5, R2, RZ ;  /* 0x0000000205067227 */ /* 0x000fca00078e00ff */
[----:B------:R-:W-:-:S04]  /*1390*/  SHF.R.U32.HI R6, RZ, R3, R6 ;  /* 0x00000003ff067219 */ /* 0x000fc80000011606 */
[----:B------:R-:W-:-:S03]  /*13a0*/  SEL R6, R5, R6, !P0 ;  /* 0x0000000605067207 */ /* 0x000fc60004000000 */
[----:B------:R-:W-:Y:S01]  /*13b0*/  @!P1 IMAD.HI.U32 R8, R7, R2, RZ ;  /* 0x0000000207089227 */ /* 0x000fe200078e00ff */
[----:B------:R-:W-:-:S04]  /*13c0*/  IADD3 R2, PT, PT, -R6, RZ, RZ ;  /* 0x000000ff06027210 */ /* 0x000fc80007ffe1ff */
[----:B------:R-:W-:Y:S01]  /*13d0*/  @!P1 SHF.R.U32.HI R8, RZ, R3, R8 ;  /* 0x00000003ff089219 */ /* 0x000fe20000011608 */
[----:B------:R-:W-:-:S03]  /*13e0*/  IMAD R2, R9, R2, R5 ;  /* 0x0000000209027224 */ /* 0x000fc600078e0205 */
[----:B------:R-:W-:-:S05]  /*13f0*/  @!P1 SEL R3, R7, R8, !P0 ;  /* 0x0000000807039207 */ /* 0x000fca0004000000 */
[--C-:B------:R-:W-:Y:S02]  /*1400*/  @!P1 IMAD.IADD R6, R6, 0x1, -R3.reuse ;  /* 0x0000000106069824 */ /* 0x100fe400078e0a03 */
[----:B------:R-:W-:Y:S01]  /*1410*/  @!P1 IMAD R3, R2, R11, R3 ;  /* 0x0000000b02039224 */ /* 0x000fe200078e0203 */
[----:B------:R-:W-:Y:S01]  /*1420*/  IADD3 R2, PT, PT, -R7, RZ, RZ ;  /* 0x000000ff07027210 */ /* 0x000fe20007ffe1ff */
[----:B------:R-:W-:Y:S02]  /*1430*/  @!P1 IMAD R5, R6, R9, R7 ;  /* 0x0000000906059224 */ /* 0x000fe400078e0207 */
[----:B------:R-:W-:Y:S02]  /*1440*/  @!P1 IMAD.MOV.U32 R7, RZ, RZ, R3 ;  /* 0x000000ffff079224 */ /* 0x000fe400078e0003 */
[----:B------:R-:W-:Y:S02]  /*1450*/  IMAD R2, R10, R2, R21 ;  /* 0x000000020a027224 */ /* 0x000fe400078e0215 */
[----:B------:R-:W-:-:S02]  /*1460*/  IMAD R20, R5, R4, R13 ;  /* 0x0000000405147224 */ /* 0x000fc400078e020d */
[----:B------:R-:W-:Y:S02]  /*1470*/  IMAD R21, R7, R10, R2 ;  /* 0x0000000a07157224 */ /* 0x000fe400078e0202 */
.L_x_16:
[----:B------:R-:W1:Y:S01]  /*1480*/  LDCU UR4, c[0x0][0xb30] ;  /* 0x00016600ff0477ac */ /* 0x000e620008000800 */
[----:B------:R-:W2:Y:S08]  /*1490*/  S2UR UR37, SR_CgaCtaId ;  /* 0x00000000002579c3 */ /* 0x000eb00000008800 */
[----:B------:R-:W3:Y:S01]  /*14a0*/  LDC R72, c[0x0][0xb24] ;  /* 0x0002c900ff487b82 */ /* 0x000ee20000000800 */
[----:B-1----:R-:W-:-:S09]  /*14b0*/  UISETP.NE.AND UP1, UPT, UR4, 0x1, UPT ;  /* 0x000000010400788c */ /* 0x002fd2000bf25270 */
[----:B--2---:R-:W-:Y:S05]  /*14c0*/  BRA.U UP1, `(.L_x_17) ;  /* 0x0000000101407547 */ /* 0x004fea000b800000 */
[----:B------:R-:W1:Y:S08]  /*14d0*/  LDC.64 R4, c[0x0][0xb10] ;  /* 0x0002c400ff047b82 */ /* 0x000e700000000a00 */
[----:B------:R-:W2:Y:S08]  /*14e0*/  LDC.64 R2, c[0x0][0xb18] ;  /* 0x0002c600ff027b82 */ /* 0x000eb00000000a00 */
[----:B------:R-:W4:Y:S08]  /*14f0*/  LDC R6, c[0x0][0xb20] ;  /* 0x0002c800ff067b82 */ /* 0x000f300000000800 */
[----:B------:R-:W3:Y:S01]  /*1500*/  LDC R8, c[0x0][0xb0c] ;  /* 0x0002c300ff087b82 */ /* 0x000ee20000000800 */
[----:B-1----:R-:W-:-:S05]  /*1510*/  IMAD.HI.U32 R4, R21, R4, RZ ;  /* 0x0000000415047227 */ /* 0x002fca00078e00ff */
[----:B------:R-:W-:Y:S01]  /*1520*/  SHF.R.U32.HI R4, RZ, R5, R4 ;  /* 0x00000005ff047219 */ /* 0x000fe20000011604 */
[----:B--2---:R-:W-:Y:S01]  /*1530*/  IMAD.HI.U32 R3, R20, R3, RZ ;  /* 0x0000000314037227 */ /* 0x004fe200078e00ff */
[----:B------:R-:W-:-:S04]  /*1540*/  ISETP.NE.AND P0, PT, R2, 0x1, PT ;  /* 0x000000010200780c */ /* 0x000fc80003f05270 */
[----:B----4-:R-:W-:-:S04]  /*1550*/  SHF.R.U32.HI R3, RZ, R6, R3 ;  /* 0x00000006ff037219 */ /* 0x010fc80000011603 */
[----:B------:R-:W-:Y:S02]  /*1560*/  SEL R3, R20, R3, !P0 ;  /* 0x0000000314037207 */ /* 0x000fe40004000000 */
[----:B---3--:R-:W-:-:S04]  /*1570*/  ISETP.NE.AND P1, PT, R8, 0x1, PT ;  /* 0x000000010800780c */ /* 0x008fc80003f25270 */
[----:B------:R-:W-:-:S05]  /*1580*/  SEL R4, R21, R4, !P1 ;  /* 0x0000000415047207 */ /* 0x000fca0004800000 */
[----:B------:R-:W-:Y:S02]  /*1590*/  IMAD.IADD R5, R3, 0x1, -R4 ;  /* 0x0000000103057824 */ /* 0x000fe400078e0a04 */
[----:B------:R-:W-:Y:S02]  /*15a0*/  IMAD.IADD R3, R4, 0x1, -R3 ;  /* 0x0000000104037824 */ /* 0x000fe400078e0a03 */
[----:B------:R-:W-:Y:S02]  /*15b0*/  IMAD R21, R5, R8, R21 ;  /* 0x0000000805157224 */ /* 0x000fe400078e0215 */
[----:B------:R-:W-:-:S07]  /*15c0*/  IMAD R20, R3, R2, R20 ;  /* 0x0000000203147224 */ /* 0x000fce00078e0214 */
.L_x_17:
[----:B------:R-:W-:Y:S01]  /*15d0*/  BAR.SYNC.DEFER_BLOCKING 0x0 ;  /* 0x0000000000007b1d */ /* 0x000fe20000010000 */
[----:B------:R-:W-:Y:S01]  /*15e0*/  UISETP.NE.AND UP1, UPT, UR8, 0x2, UPT ;  /* 0x000000020800788c */ /* 0x000fe2000bf25270 */
[----:B------:R-:W-:Y:S02]  /*15f0*/  ISETP.NE.OR P5, PT, R0, 0x2, !P5 ;  /* 0x000000020000780c */ /* 0x000fe40006fa5670 */
[----:B------:R-:W-:-:S06]  /*1600*/  LOP3.LUT R2, R189, 0x1f, RZ, 0xc0, !PT ;  /* 0x0000001fbd027812 */ /* 0x000fcc00078ec0ff */
[----:B------:R-:W-:Y:S05]  /*1610*/  BRA.U UP1, `(.L_x_18) ;  /* 0x0000001d01247547 */ /* 0x000fea000b800000 */
[----:B------:R-:W1:Y:S01]  /*1620*/  LDCU UR13, c[0x0][0x38c] ;  /* 0x00007180ff0d77ac */ /* 0x000e620008000800 */
[----:B------:R-:W2:Y:S01]  /*1630*/  LDC R9, c[0x0][0x370] ;  /* 0x0000dc00ff097b82 */ /* 0x000ea20000000800 */
[----:B------:R-:W-:Y:S01]  /*1640*/  PLOP3.LUT P1, PT, PT, PT, UP2, 0x80, 0x8 ;  /* 0x000000000008781c */ /* 0x000fe20003f2f028 */
[----:B------:R-:W-:Y:S01]  /*1650*/  IMAD.MOV.U32 R15, RZ, RZ, 0x1 ;  /* 0x00000001ff0f7424 */ /* 0x000fe200078e00ff */
[----:B------:R-:W-:Y:S01]  /*1660*/  ISETP.EQ.OR P4, PT, R2, RZ, P5 ;  /* 0x000000ff0200720c */ /* 0x000fe20002f82670 */
[----:B------:R-:W-:Y:S01]  /*1670*/  IMAD.MOV.U32 R14, RZ, RZ, RZ ;  /* 0x000000ffff0e7224 */ /* 0x000fe200078e00ff */
[----:B------:R-:W-:Y:S02]  /*1680*/  PLOP3.LUT P1, PT, P1, PT, PT, 0x8, 0x80 ;  /* 0x000000000080781c */ /* 0x000fe40000f2e170 */
[----:B------:R-:W-:Y:S01]  /*1690*/  CS2R R12, SRZ ;  /* 0x00000000000c7805 */ /* 0x000fe2000001ff00 */
[----:B------:R-:W-:Y:S01]  /*16a0*/  IMAD.MOV.U32 R10, RZ, RZ, 0x1 ;  /* 0x00000001ff0a7424 */ /* 0x000fe200078e00ff */
[----:B------:R-:W4:Y:S01]  /*16b0*/  LDC R0, c[0x0][0x374] ;  /* 0x0000dd00ff007b82 */ /* 0x000f220000000800 */
[----:B------:R-:W2:Y:S01]  /*16c0*/  LDCU.64 UR22, c[0x0][0x348] ;  /* 0x00006900ff1677ac */ /* 0x000ea20008000a00 */
[----:B------:R-:W-:Y:S01]  /*16d0*/  UMOV UR6, URZ ;  /* 0x000000ff00067c82 */ /* 0x000fe20008000000 */
[----:B-1----:R-:W-:-:S04]  /*16e0*/  UIADD3 UR5, UPT, UPT, UR13, 0x1f, URZ ;  /* 0x0000001f0d057890 */ /* 0x002fc8000fffe0ff */
[----:B------:R-:W-:-:S04]  /*16f0*/  USHF.R.S32.HI UR4, URZ, 0x1f, UR5 ;  /* 0x0000001fff047899 */ /* 0x000fc80008011405 */
[----:B------:R-:W-:-:S04]  /*1700*/  ULEA.HI UR4, UR4, UR5, URZ, 0x5 ;  /* 0x0000000504047291 */ /* 0x000fc8000f8f28ff */
[----:B------:R-:W-:Y:S02]  /*1710*/  USHF.R.S32.HI UR15, URZ, 0x5, UR4 ;  /* 0x00000005ff0f7899 */ /* 0x000fe40008011404 */
[----:B------:R-:W-:Y:S02]  /*1720*/  UIADD3 UR4, UPT, UPT, UR13, -0x1, URZ ;  /* 0xffffffff0d047890 */ /* 0x000fe4000fffe0ff */
[----:B------:R-:W-:Y:S02]  /*1730*/  UISETP.LT.U32.AND UP0, UPT, UR15, 0x18, UPT ;  /* 0x000000180f00788c */ /* 0x000fe4000bf01070 */
[----:B------:R-:W-:Y:S02]  /*1740*/  UISETP.GE.U32.AND UP1, UPT, UR4, -0x3f, UPT ;  /* 0xffffffc10400788c */ /* 0x000fe4000bf26070 */
[----:B------:R-:W-:Y:S02]  /*1750*/  USEL UR14, UR15, 0x18, UP0 ;  /* 0x000000180f0e7887 */ /* 0x000fe40008000000 */
[----:B------:R-:W-:-:S02]  /*1760*/  UIADD3 UR13, UPT, UPT, UR13, 0x3e, URZ ;  /* 0x0000003e0d0d7890 */ /* 0x000fc4000fffe0ff */
[----:B------:R-:W-:Y:S02]  /*1770*/  UIADD3 UR5, UPT, UPT, UR14, -0x1, URZ ;  /* 0xffffffff0e057890 */ /* 0x000fe4000fffe0ff */
[----:B------:R-:W-:-:S03]  /*1780*/  UIADD3 UR7, UPT, UPT, UR15, -UR14, URZ ;  /* 0x8000000e0f077290 */ /* 0x000fc6000fffe0ff */
[----:B------:R-:W-:-:S04]  /*1790*/  @UP1 UIADD3 UR5, UPT, UPT, UR14, URZ, URZ ;  /* 0x000000ff0e051290 */ /* 0x000fc8000fffe0ff */
[----:B--2---:R-:W-:-:S12]  /*17a0*/  UIADD3 UR5, UPT, UPT, UR5, 0x1, URZ ;  /* 0x0000000105057890 */ /* 0x004fd8000fffe0ff */
.L_x_36:
[----:B------:R-:W-:Y:S01]  /*17b0*/  UISETP.NE.AND UP0, UPT, UR37, URZ, UPT ;  /* 0x000000ff2500728c */ /* 0x000fe2000bf05270 */
[----:B------:R-:W1:Y:S08]  /*17c0*/  S2UR UR37, SR_CgaCtaId ;  /* 0x00000000002579c3 */ /* 0x000e700000008800 */
[----:B------:R-:W-:Y:S05]  /*17d0*/  BRA.U UP0, `(.L_x_19) ;  /* 0x0000000100347547 */ /* 0x000fea000b800000 */
[----:B------:R-:W2:Y:S01]  /*17e0*/  S2R R2, SR_CgaCtaId ;  /* 0x0000000000027919 */ /* 0x000ea20000008800 */
[----:B------:R-:W-:-:S04]  /*17f0*/  MOV R3, 0x400 ;  /* 0x0000040000037802 */ /* 0x000fc80000000f00 */
[----:B--2---:R-:W-:Y:S02]  /*1800*/  LEA R3, R2, R3, 0x18 ;  /* 0x0000000302037211 */ /* 0x004fe400078ec0ff */
[----:B------:R-:W-:-:S03]  /*1810*/  SHF.L.U32 R2, R10, 0x1f, RZ ;  /* 0x0000001f0a027819 */ /* 0x000fc600000006ff */
[----:B------:R-:W-:-:S04]  /*1820*/  IMAD R3, R12, 0x8, R3 ;  /* 0x000000080c037824 */ /* 0x000fc800078e0203 */
[----:B------:R-:W2:Y:S02]  /*1830*/  SYNCS.PHASECHK.TRANS64.TRYWAIT P0, [R3+URZ+0x220], R2 ;  /* 0x00022002030075a7 */ /* 0x000ea400080011ff */
[----:B--2---:R-:W-:Y:S05]  /*1840*/  @!P0 BRA `(.L_x_20) ;  /* 0x0000007400908947 */ /* 0x004fea0003800000 */
.L_x_127:
[----:B------:R-:W-:Y:S01]  /*1850*/  VIADD R12, R12, 0x1 ;  /* 0x000000010c0c7836 */ /* 0x000fe20000000000 */
[----:B------:R2:W-:Y:S04]  /*1860*/  SYNCS.ARRIVE.TRANS64.A1T0 RZ, [R3+URZ+0x210], RZ ;  /* 0x000210ff03ff79a7 */ /* 0x0005e800081000ff */
[----:B------:R-:W-:-:S04]  /*1870*/  ISETP.NE.AND P0, PT, R12, 0x2, PT ;  /* 0x000000020c00780c */ /* 0x000fc80003f05270 */
[----:B------:R-:W-:Y:S02]  /*1880*/  SEL R12, R12, RZ, P0 ;  /* 0x000000ff0c0c7207 */ /* 0x000fe40000000000 */
[----:B--2---:R-:W-:-:S04]  /*1890*/  SEL R3, RZ, 0x1, P0 ;  /* 0x00000001ff037807 */ /* 0x004fc80000000000 */
[----:B------:R-:W-:-:S07]  /*18a0*/  LOP3.LUT R10, R10, R3, RZ, 0x3c, !PT ;  /* 0x000000030a0a7212 */ /* 0x000fce00078e3cff */
.L_x_19:
[----:B------:R-:W-:Y:S01]  /*18b0*/  UMOV UR4, 0x400 ;  /* 0x0000040000047882 */ /* 0x000fe20000000000 */
[----:B------:R-:W-:Y:S01]  /*18c0*/  SHF.L.U32 R2, R15, 0x1f, RZ ;  /* 0x0000001f0f027819 */ /* 0x000fe200000006ff */
[----:B-1----:R-:W-:Y:S01]  /*18d0*/  ULEA UR4, UR37, UR4, 0x18 ;  /* 0x0000000425047291 */ /* 0x002fe2000f8ec0ff */
[----:B------:R-:W-:Y:S01]  /*18e0*/  R2UR UR34, R21 ;  /* 0x00000000152272ca */ /* 0x000fe200000e0000 */
[----:B------:R-:W-:Y:S01]  /*18f0*/  UISETP.GE.U32.AND UP0, UPT, UR13, 0x3f, UPT ;  /* 0x0000003f0d00788c */ /* 0x000fe2000bf06070 */
[----:B------:R-:W-:Y:S01]  /*1900*/  R2UR UR11, R20 ;  /* 0x00000000140b72ca */ /* 0x000fe200000e0000 */
[----:B------:R-:W-:Y:S01]  /*1910*/  ULEA UR8, UR6, UR4, 0x3 ;  /* 0x0000000406087291 */ /* 0x000fe2000f8e18ff */
[----:B------:R-:W-:-:S08]  /*1920*/  UMOV UR24, URZ ;  /* 0x000000ff00187c82 */ /* 0x000fd00008000000 */
[----:B------:R1:W2:Y:S01]  /*1930*/  SYNCS.PHASECHK.TRANS64.TRYWAIT P0, [UR8+0xc0], R2 ;  /* 0x0000c002ff0075a7 */ /* 0x0002a20008001108 */
[----:B------:R-:W-:Y:S02]  /*1940*/  USHF.L.U32 UR34, UR34, 0x7, URZ ;  /* 0x0000000722227899 */ /* 0x000fe400080006ff */
[----:B------:R-:W-:Y:S01]  /*1950*/  USHF.L.U32 UR11, UR11, 0x7, URZ ;  /* 0x000000070b0b7899 */ /* 0x000fe200080006ff */
[----:B------:R-:W-:Y:S11]  /*1960*/  BRA.U !UP0, `(.L_x_21) ;  /* 0x0000000108a47547 */ /* 0x000ff6000b800000 */
[----:B------:R-:W-:Y:S01]  /*1970*/  UMOV UR16, URZ ;  /* 0x000000ff00107c82 */ /* 0x000fe20008000000 */
[----:B------:R-:W-:-:S05]  /*1980*/  UMOV UR17, UR6 ;  /* 0x0000000600117c82 */ /* 0x000fca0008000000 */
.L_x_26:
[----:B-1----:R-:W-:Y:S01]  /*1990*/  ULEA UR33, UR17, UR4, 0x3 ;  /* 0x0000000411217291 */ /* 0x002fe2000f8e18ff */
[----:B--2---:R-:W-:Y:S01]  /*19a0*/  @!P5 MOV R3, 0x2000 ;  /* 0x000020000003d802 */ /* 0x004fe20000000f00 */
[----:B--2---:R-:W-:Y:S10]  /*19b0*/  @P0 BRA `(.L_x_22) ;  /* 0x00000000000c0947 */ /* 0x004ff40003800000 */
[----:B------:R-:W-:-:S04]  /*19c0*/  SHF.L.U32 R5, R15, 0x1f, RZ ;  /* 0x0000001f0f057819 */ /* 0x000fc800000006ff */
[----:B------:R-:W2:Y:S02]  /*19d0*/  SYNCS.PHASECHK.TRANS64.TRYWAIT P0, [UR33+0xc0], R5 ;  /* 0x0000c005ff0075a7 */ /* 0x000ea40008001121 */
[----:B--2---:R-:W-:Y:S05]  /*19e0*/  @!P0 BRA `(.L_x_23) ;  /* 0x00000074003c8947 */ /* 0x004fea0003800000 */
.L_x_22:
[----:B------:R2:W-:Y:S01]  /*19f0*/  @!P5 SYNCS.ARRIVE.TRANS64 RZ, [UR33], R3 ;  /* 0x00000003ffffd9a7 */ /* 0x0005e20008000021 */
[----:B------:R-:W-:Y:S04]  /*1a00*/  BSSY.RECONVERGENT B0, `(.L_x_24) ;  /* 0x0000003000007945 */ /* 0x000fe80003800200 */
[----:B------:R-:W-:Y:S05]  /*1a10*/  @P4 BRA `(.L_x_25) ;  /* 0x0000000000044947 */ /* 0x000fea0003800000 */
[----:B------:R-:W-:Y:S05]  /*1a20*/  BPT.TRAP 0x1 ;  /* 0x000000040000795c */ /* 0x000fea0000300000 */
.L_x_25:
[----:B------:R-:W-:Y:S05]  /*1a30*/  BSYNC.RECONVERGENT B0 ;  /* 0x0000000000007941 */ /* 0x000fea0003800200 */
.L_x_24:
[----:B------:R-:W-:Y:S02]  /*1a40*/  UIADD3 UR6, UPT, UPT, UR17, 0x1, URZ ;  /* 0x0000000111067890 */ /* 0x000fe4000fffe0ff */
[----:B------:R-:W-:Y:S02]  /*1a50*/  UIADD3 UR26, UP1, UPT, UR22, 0x80, URZ ;  /* 0x00000080161a7890 */ /* 0x000fe4000ff3e0ff */
[----:B------:R-:W-:Y:S02]  /*1a60*/  UISETP.NE.AND UP0, UPT, UR6, 0x18, UPT ;  /* 0x000000180600788c */ /* 0x000fe4000bf05270 */
[----:B------:R-:W-:Y:S02]  /*1a70*/  USHF.L.U32 UR35, UR16, 0x5, URZ ;  /* 0x0000000510237899 */ /* 0x000fe400080006ff */
[----:B------:R-:W-:Y:S02]  /*1a80*/  USEL UR9, URZ, 0x1, UP0 ;  /* 0x00000001ff097887 */ /* 0x000fe40008000000 */
[----:B------:R-:W-:-:S02]  /*1a90*/  USEL UR6, UR6, URZ, UP0 ;  /* 0x000000ff06067287 */ /* 0x000fc40008000000 */
[----:B------:R-:W-:Y:S02]  /*1aa0*/  UIADD3 UR20, UP0, UPT, UR22, 0x180, URZ ;  /* 0x0000018016147890 */ /* 0x000fe4000ff1e0ff */
[----:B------:R-:W-:Y:S01]  /*1ab0*/  ULEA UR8, UR6, UR4, 0x3 ;  /* 0x0000000406087291 */ /* 0x000fe2000f8e18ff */
[----:B------:R-:W-:Y:S01]  /*1ac0*/  LOP3.LUT R15, R15, UR9, RZ, 0x3c, !PT ;  /* 0x000000090f0f7c12 */ /* 0x000fe2000f8e3cff */
[----:B------:R-:W-:Y:S02]  /*1ad0*/  UIADD3.X UR27, UPT, UPT, URZ, UR23, URZ, UP1, !UPT ;  /* 0x00000017ff1b7290 */ /* 0x000fe40008ffe4ff */
[----:B------:R-:W-:Y:S01]  /*1ae0*/  UIADD3.X UR21, UPT, UPT, URZ, UR23, URZ, UP0, !UPT ;  /* 0x00000017ff157290 */ /* 0x000fe200087fe4ff */
[----:B-1----:R-:W-:Y:S01]  /*1af0*/  SHF.L.U32 R2, R15, 0x1f, RZ ;  /* 0x0000001f0f027819 */ /* 0x002fe200000006ff */
[----:B------:R-:W-:Y:S01]  /*1b00*/  UMOV UR18, 0x0 ;  /* 0x0000000000127882 */ /* 0x000fe20000000000 */
[----:B------:R-:W-:Y:S01]  /*1b10*/  UMOV UR19, 0x10000000 ;  /* 0x1000000000137882 */ /* 0x000fe20000000000 */
[----:B------:R-:W-:Y:S01]  /*1b20*/  UMOV UR12, UR36 ;  /* 0x00000024000c7c82 */ /* 0x000fe20008000000 */
[----:B------:R1:W1:Y:S01]  /*1b30*/  SYNCS.PHASECHK.TRANS64.TRYWAIT P0, [UR8+0xc0], R2 ;  /* 0x0000c002ff0075a7 */ /* 0x0002620008001108 */
[----:B------:R-:W-:Y:S01]  /*1b40*/  ULEA UR8, UR17, UR4, 0xc ;  /* 0x0000000411087291 */ /* 0x000fe2000f8e60ff */
[----:B------:R-:W-:Y:S01]  /*1b50*/  UMOV UR9, UR33 ;  /* 0x0000002100097c82 */ /* 0x000fe20008000000 */
[----:B------:R-:W-:-:S02]  /*1b60*/  UMOV UR10, UR35 ;  /* 0x00000023000a7c82 */ /* 0x000fc40008000000 */
[----:B------:R-:W-:Y:S02]  /*1b70*/  UIADD3 UR32, UPT, UPT, UR8, 0x8600, URZ ;  /* 0x0000860008207890 */ /* 0x000fe4000fffe0ff */
[----:B------:R-:W-:Y:S02]  /*1b80*/  UIADD3 UR8, UPT, UPT, UR8, 0x20600, URZ ;  /* 0x0002060008087890 */ /* 0x000fe4000fffe0ff */
[----:B------:R-:W-:Y:S01]  /*1b90*/  UIADD3 UR16, UPT, UPT, UR16, 0x1, URZ ;  /* 0x0000000110107890 */ /* 0x000fe2000fffe0ff */
[----:B------:R-:W-:Y:S01]  /*1ba0*/  UMOV UR24, UR5 ;  /* 0x0000000500187c82 */ /* 0x000fe20008000000 */
[----:B------:R-:W-:Y:S02]  /*1bb0*/  UMOV UR17, UR6 ;  /* 0x0000000600117c82 */ /* 0x000fe40008000000 */
[----:B------:R-:W-:Y:S01]  /*1bc0*/  UISETP.NE.AND UP0, UPT, UR16, UR5, UPT ;  /* 0x000000051000728c */ /* 0x000fe2000bf05270 */
[----:B------:R1:W-:Y:S02]  /*1bd0*/  UTMALDG.3D [UR32], [UR26], desc[UR18] ;  /* 0x000012201a0075b4 */ /* 0x0003e40008011000 */
[----:B------:R1:W-:Y:S06]  /*1be0*/  UTMALDG.3D [UR8], [UR20], desc[UR18] ;  /* 0x00001208140075b4 */ /* 0x0003ec0008011000 */
[----:B------:R-:W-:Y:S05]  /*1bf0*/  BRA.U UP0, `(.L_x_26) ;  /* 0xfffffffd00647547 */ /* 0x000fea000b83ffff */
.L_x_21:
[----:B-1----:R-:W-:Y:S01]  /*1c00*/  ULEA UR8, UR6, UR4, 0x3 ;  /* 0x0000000406087291 */ /* 0x002fe2000f8e18ff */
[----:B------:R-:W-:Y:S01]  /*1c10*/  SHF.L.U32 R2, R15, 0x1f, RZ ;  /* 0x0000001f0f027819 */ /* 0x000fe200000006ff */
[----:B------:R-:W-:Y:S01]  /*1c20*/  @!P1 SYNCS.ARRIVE.TRANS64.A1T0 RZ, [UR4+0x1a8], RZ ;  /* 0x0001a8ffffff99a7 */ /* 0x000fe20008100004 */
[----:B------:R-:W-:-:S06]  /*1c30*/  UISETP.GT.AND UP0, UPT, UR15, UR14, UPT ;  /* 0x0000000e0f00728c */ /* 0x000fcc000bf04270 */
[----:B--2---:R1:W2:Y:S03]  /*1c40*/  SYNCS.PHASECHK.TRANS64.TRYWAIT P0, [UR8+0xc0], R2 ;  /* 0x0000c002ff0075a7 */ /* 0x0042a60008001108 */
[----:B------:R-:W-:Y:S05]  /*1c50*/  BRA.U !UP0, `(.L_x_27) ;  /* 0x0000000108a87547 */ /* 0x000fea000b800000 */
[----:B------:R-:W-:Y:S01]  /*1c60*/  UIADD3 UR21, UPT, UPT, UR7, UR24, URZ ;  /* 0x0000001807157290 */ /* 0x000fe2000fffe0ff */
[----:B------:R-:W-:-:S11]  /*1c70*/  UMOV UR25, UR6 ;  /* 0x0000000600197c82 */ /* 0x000fd60008000000 */
.L_x_32:
[----:B-1----:R-:W-:Y:S01]  /*1c80*/  ULEA UR17, UR25, UR4, 0x3 ;  /* 0x0000000419117291 */ /* 0x002fe2000f8e18ff */
[----:B--2---:R-:W-:Y:S01]  /*1c90*/  @!P5 MOV R3, 0x2000 ;  /* 0x000020000003d802 */ /* 0x004fe20000000f00 */
[----:B--2---:R-:W-:Y:S10]  /*1ca0*/  @P0 BRA `(.L_x_28) ;  /* 0x00000000000c0947 */ /* 0x004ff40003800000 */
[----:B------:R-:W-:-:S04]  /*1cb0*/  SHF.L.U32 R5, R15, 0x1f, RZ ;  /* 0x0000001f0f057819 */ /* 0x000fc800000006ff */
[----:B------:R-:W2:Y:S02]  /*1cc0*/  SYNCS.PHASECHK.TRANS64.TRYWAIT P0, [UR17+0xc0], R5 ;  /* 0x0000c005ff0075a7 */ /* 0x000ea40008001111 */
[----:B--2---:R-:W-:Y:S05]  /*1cd0*/  @!P0 BRA `(.L_x_29) ;  /* 0x0000007000988947 */ /* 0x004fea0003800000 */
.L_x_28:
[----:B------:R2:W-:Y:S01]  /*1ce0*/  @!P5 SYNCS.ARRIVE.TRANS64 RZ, [UR17], R3 ;  /* 0x00000003ffffd9a7 */ /* 0x0005e20008000011 */
[----:B------:R-:W-:Y:S04]  /*1cf0*/  BSSY.RECONVERGENT B0, `(.L_x_30) ;  /* 0x0000003000007945 */ /* 0x000fe80003800200 */
[----:B------:R-:W-:Y:S05]  /*1d00*/  @P4 BRA `(.L_x_31) ;  /* 0x0000000000044947 */ /* 0x000fea0003800000 */
[----:B------:R-:W-:Y:S05]  /*1d10*/  BPT.TRAP 0x1 ;  /* 0x000000040000795c */ /* 0x000fea0000300000 */
.L_x_31:
[----:B------:R-:W-:Y:S05]  /*1d20*/  BSYNC.RECONVERGENT B0 ;  /* 0x0000000000007941 */ /* 0x000fea0003800200 */
.L_x_30:
        /* <DEDUP_REMOVED lines=20> */
[----:B------:R-:W-:Y:S01]  /*1e70*/  UIADD3 UR8, UPT, UPT, UR8, 0x20600, URZ ;  /* 0x0002060008087890 */ /* 0x000fe2000fffe0ff */
[----:B------:R-:W-:Y:S01]  /*1e80*/  UMOV UR9, UR17 ;  /* 0x0000001100097c82 */ /* 0x000fe20008000000 */
[----:B------:R-:W-:Y:S01]  /*1e90*/  UMOV UR10, UR19 ;  /* 0x00000013000a7c82 */ /* 0x000fe20008000000 */
[----:B------:R-:W-:Y:S01]  /*1ea0*/  UIADD3 UR24, UPT, UPT, UR24, 0x1, URZ ;  /* 0x0000000118187890 */ /* 0x000fe2000fffe0ff */
[----:B------:R-:W-:-:S03]  /*1eb0*/  UMOV UR25, UR6 ;  /* 0x0000000600197c82 */ /* 0x000fc60008000000 */
[----:B------:R1:W-:Y:S01]  /*1ec0*/  UTMALDG.3D [UR16], [UR30], desc[UR26] ;  /* 0x00001a101e0075b4 */ /* 0x0003e20008011000 */
[----:B------:R-:W-:Y:S01]  /*1ed0*/  UISETP.NE.AND UP0, UPT, UR24, UR21, UPT ;  /* 0x000000151800728c */ /* 0x000fe2000bf05270 */
[----:B------:R1:W-:Y:S08]  /*1ee0*/  UTMALDG.3D [UR8], [UR28], desc[UR26] ;  /* 0x00001a081c0075b4 */ /* 0x0003f00008011000 */
[----:B------:R-:W-:Y:S05]  /*1ef0*/  BRA.U UP0, `(.L_x_32) ;  /* 0xfffffffd00607547 */ /* 0x000fea000b83ffff */
.L_x_27:
[C---:B-1----:R-:W-:Y:S01]  /*1f00*/  LEA R2, R14.reuse, UR4, 0x3 ;  /* 0x000000040e027c11 */ /* 0x042fe2000f8e18ff */
[----:B------:R-:W-:Y:S01]  /*1f10*/  NOP ;  /* 0x0000000000007918 */ /* 0x000fe20000000000 */
[----:B--2---:R-:W-:Y:S02]  /*1f20*/  SHF.L.U32 R3, R13, 0x1f, RZ ;  /* 0x0000001f0d037819 */ /* 0x004fe400000006ff */
[----:B------:R-:W-:Y:S02]  /*1f30*/  LEA R4, R14, UR4, 0x4 ;  /* 0x000000040e047c11 */ /* 0x000fe4000f8e20ff */
[----:B------:R-:W1:Y:S02]  /*1f40*/  SYNCS.PHASECHK.TRANS64.TRYWAIT P0, [R2+URZ+0x1b0], R3 ;  /* 0x0001b003020075a7 */ /* 0x000e6400080011ff */
[----:B-1----:R-:W-:Y:S05]  /*1f50*/  @!P0 BRA `(.L_x_33) ;  /* 0x0000007000108947 */ /* 0x002fea0003800000 */
.L_x_130:
[----:B------:R-:W2:Y:S01]  /*1f60*/  LDS.128 R4, [R4+0x240] ;  /* 0x0002400004047984 */ /* 0x000ea20000000c00 */
[----:B---3--:R-:W-:Y:S01]  /*1f70*/  ISETP.GE.AND P0, PT, R72, 0x1, PT ;  /* 0x000000014800780c */ /* 0x008fe20003f06270 */
[----:B-1----:R-:W-:Y:S01]  /*1f80*/  VIADD R2, R2, 0x1c0 ;  /* 0x000001c002027836 */ /* 0x002fe20000000000 */
[----:B------:R-:W-:Y:S01]  /*1f90*/  @!PT LDS RZ, [RZ] ;  /* 0x00000000fffff984 */ /* 0x000fe20000000800 */
[----:B------:R-:W-:Y:S01]  /*1fa0*/  @!PT LDS RZ, [RZ] ;  /* 0x00000000fffff984 */ /* 0x000fe20000000800 */
[----:B------:R-:W-:Y:S01]  /*1fb0*/  @!PT LDS RZ, [RZ] ;  /* 0x00000000fffff984 */ /* 0x000fe20000000800 */
[----:B------:R-:W-:Y:S01]  /*1fc0*/  @!PT LDS RZ, [RZ] ;  /* 0x00000000fffff984 */ /* 0x000fe20000000800 */
[----:B------:R1:W-:Y:S06]  /*1fd0*/  MEMBAR.ALL.CTA ;  /* 0x0000000000007992 */ /* 0x0003ec0000008000 */
[----:B-1----:R-:W1:Y:S01]  /*1fe0*/  FENCE.VIEW.ASYNC.S ;  /* 0x00000000000073c6 */ /* 0x002e620000000000 */
[----:B------:R-:W-:-:S04]  /*1ff0*/  PRMT R2, RZ, 0x654, R2 ;  /* 0x00000654ff027816 */ /* 0x000fc80000000002 */
[----:B-1----:R1:W-:Y:S01]  /*2000*/  SYNCS.ARRIVE.TRANS64.RED.A1T0 RZ, [R2+URZ], RZ ;  /* 0x000000ff02ff79a7 */ /* 0x0023e200081004ff */
[----:B--2---:R-:W-:-:S13]  /*2010*/  LOP3.LUT P2, RZ, R6, 0x1, RZ, 0xc0, !PT ;  /* 0x0000000106ff7812 */ /* 0x004fda000784c0ff */
[----:B------:R-:W-:Y:S01]  /*2020*/  @P2 SHF.R.U32.HI R3, RZ, 0x10, R5 ;  /* 0x00000010ff032819 */ /* 0x000fe20000011605 */
[----:B------:R-:W-:Y:S01]  /*2030*/  VOTEU.ANY UP0, P2 ;  /* 0x0000000000ff7886 */ /* 0x000fe20001000100 */
[----:B------:R-:W-:Y:S02]  /*2040*/  @P2 MOV R11, R4 ;  /* 0x00000004000b2202 */ /* 0x000fe40000000f00 */
[----:B------:R-:W-:Y:S02]  /*2050*/  @P2 R2UR.BROADCAST UR8, R3 ;  /* 0x00000000030822ca */ /* 0x000fe400008e0000 */
[----:B------:R-:W-:-:S11]  /*2060*/  @P2 LOP3.LUT R8, R5, 0xffff, RZ, 0xc0, !PT ;  /* 0x0000ffff05082812 */ /* 0x000fd600078ec0ff */
[----:B------:R-:W-:Y:S01]  /*2070*/  @UP0 UMOV UR36, UR8 ;  /* 0x0000000800240c82 */ /* 0x000fe20008000000 */
[----:B-1----:R-:W-:Y:S05]  /*2080*/  @!P0 BRA `(.L_x_34) ;  /* 0x0000000000b88947 */ /* 0x002fea0003800000 */
[----:B------:R-:W4:Y:S01]  /*2090*/  LDC.64 R4, c[0x0][0xb18] ;  /* 0x0002c600ff047b82 */ /* 0x000f220000000a00 */
[----:B------:R-:W-:-:S07]  /*20a0*/  ISETP.NE.AND P3, PT, R72, 0x1, PT ;  /* 0x000000014800780c */ /* 0x000fce0003f65270 */
[----:B------:R-:W1:Y:S08]  /*20b0*/  LDC.64 R6, c[0x0][0xb10] ;  /* 0x0002c400ff067b82 */ /* 0x000e700000000a00 */
[----:B------:R-:W2:Y:S08]  /*20c0*/  LDC R16, c[0x0][0xb20] ;  /* 0x0002c800ff107b82 */ /* 0x000eb00000000800 */
[----:B------:R-:W3:Y:S01]  /*20d0*/  LDC R18, c[0x0][0xb0c] ;  /* 0x0002c300ff127b82 */ /* 0x000ee20000000800 */
[----:B----4-:R-:W-:Y:S01]  /*20e0*/  IMAD.HI.U32 R17, R0, R5, RZ ;  /* 0x0000000500117227 */ /* 0x010fe200078e00ff */
[----:B------:R-:W-:-:S03]  /*20f0*/  ISETP.NE.AND P0, PT, R4, 0x1, PT ;  /* 0x000000010400780c */ /* 0x000fc60003f05270 */
[----:B------:R-:W-:-:S03]  /*2100*/  IMAD.HI.U32 R5, R8, R5, RZ ;  /* 0x0000000508057227 */ /* 0x000fc600078e00ff */
[----:B------:R-:W4:Y:S01]  /*2110*/  LDC.64 R2, c[0x0][0xb28] ;  /* 0x0002ca00ff027b82 */ /* 0x000f220000000a00 */
[----:B-1----:R-:W-:-:S04]  /*2120*/  IMAD.HI.U32 R20, R9, R6, RZ ;  /* 0x0000000609147227 */ /* 0x002fc800078e00ff */
[----:B------:R-:W-:Y:S01]  /*2130*/  IMAD.HI.U32 R22, R11, R6, RZ ;  /* 0x000000060b167227 */ /* 0x000fe200078e00ff */
[----:B------:R-:W-:Y:S02]  /*2140*/  SHF.R.U32.HI R20, RZ, R7, R20 ;  /* 0x00000007ff147219 */ /* 0x000fe40000011614 */
[-C--:B--2---:R-:W-:Y:S02]  /*2150*/  SHF.R.U32.HI R17, RZ, R16.reuse, R17 ;  /* 0x00000010ff117219 */ /* 0x084fe40000011611 */
[----:B------:R-:W-:Y:S02]  /*2160*/  SHF.R.U32.HI R5, RZ, R16, R5 ;  /* 0x00000010ff057219 */ /* 0x000fe40000011605 */
[----:B------:R-:W-:Y:S02]  /*2170*/  SEL R17, R0, R17, !P0 ;  /* 0x0000001100117207 */ /* 0x000fe40004000000 */
[----:B------:R-:W-:Y:S02]  /*2180*/  SHF.R.U32.HI R22, RZ, R7, R22 ;  /* 0x00000007ff167219 */ /* 0x000fe40000011616 */
[----:B---3--:R-:W-:-:S02]  /*2190*/  ISETP.NE.AND P1, PT, R18, 0x1, PT ;  /* 0x000000011200780c */ /* 0x008fc40003f25270 */
[----:B------:R-:W-:Y:S02]  /*21a0*/  SEL R5, R8, R5, !P0 ;  /* 0x0000000508057207 */ /* 0x000fe40004000000 */
[----:B------:R-:W-:Y:S02]  /*21b0*/  SEL R19, R9, R20, !P1 ;  /* 0x0000001409137207 */ /* 0x000fe40004800000 */
[----:B------:R-:W-:Y:S01]  /*21c0*/  SEL R7, R11, R22, !P1 ;  /* 0x000000160b077207 */ /* 0x000fe20004800000 */
[----:B----4-:R-:W-:-:S04]  /*21d0*/  IMAD.HI.U32 R20, R17, R2, RZ ;  /* 0x0000000211147227 */ /* 0x010fc800078e00ff */
[----:B------:R-:W-:Y:S01]  /*21e0*/  IMAD.HI.U32 R6, R19, R2, RZ ;  /* 0x0000000213067227 */ /* 0x000fe200078e00ff */
[----:B------:R-:W-:-:S04]  /*21f0*/  @P3 SHF.R.U32.HI R17, RZ, R3, R20 ;  /* 0x00000003ff113219 */ /* 0x000fc80000011614 */
[----:B------:R-:W-:Y:S01]  /*2200*/  @P3 SHF.R.U32.HI R19, RZ, R3, R6 ;  /* 0x00000003ff133219 */ /* 0x000fe20000011606 */
[----:B------:R-:W-:-:S04]  /*2210*/  IMAD R17, R72, R17, RZ ;  /* 0x0000001148117224 */ /* 0x000fc800078e02ff */
[----:B------:R-:W-:Y:S01]  /*2220*/  IMAD R6, R72, R19, RZ ;  /* 0x0000001348067224 */ /* 0x000fe200078e02ff */
[C---:B------:R-:W-:Y:S02]  /*2230*/  ISETP.GE.AND P0, PT, R5.reuse, R17, PT ;  /* 0x000000110500720c */ /* 0x040fe40003f06270 */
[----:B------:R-:W-:Y:S02]  /*2240*/  IADD3 R17, PT, PT, -R5, RZ, RZ ;  /* 0x000000ff05117210 */ /* 0x000fe40007ffe1ff */
[----:B------:R-:W-:Y:S01]  /*2250*/  ISETP.GE.OR P0, PT, R7, R6, P0 ;  /* 0x000000060700720c */ /* 0x000fe20000706670 */
[----:B------:R-:W-:-:S04]  /*2260*/  IMAD.HI.U32 R6, R5, R2, RZ ;  /* 0x0000000205067227 */ /* 0x000fc800078e00ff */
[----:B------:R-:W-:Y:S01]  /*2270*/  IMAD R8, R4, R17, R8 ;  /* 0x0000001104087224 */ /* 0x000fe200078e0208 */
[----:B------:R-:W-:-:S04]  /*2280*/  SHF.R.U32.HI R6, RZ, R3, R6 ;  /* 0x00000003ff067219 */ /* 0x000fc80000011606 */
[----:B------:R-:W-:-:S03]  /*2290*/  SEL R6, R5, R6, !P3 ;  /* 0x0000000605067207 */ /* 0x000fc60005800000 */
[----:B------:R-:W-:-:S04]  /*22a0*/  @!P0 IMAD.HI.U32 R16, R7, R2, RZ ;  /* 0x0000000207108227 */ /* 0x000fc800078e00ff */
[----:B------:R-:W-:Y:S01]  /*22b0*/  IMAD.MOV R2, RZ, RZ, -R6 ;  /* 0x000000ffff027224 */ /* 0x000fe200078e0a06 */
[----:B------:R-:W-:-:S03]  /*22c0*/  @!P0 SHF.R.U32.HI R16, RZ, R3, R16 ;  /* 0x00000003ff108219 */ /* 0x000fc60000011610 */
[----:B------:R-:W-:Y:S01]  /*22d0*/  IMAD R2, R72, R2, R5 ;  /* 0x0000000248027224 */ /* 0x000fe200078e0205 */
        /* <DEDUP_REMOVED lines=9> */
.L_x_34:
[----:B------:R-:W1:Y:S02]  /*2370*/  LDCU UR8, c[0x0][0xb30] ;  /* 0x00016600ff0877ac */ /* 0x000e640008000800 */
[----:B-1----:R-:W-:-:S09]  /*2380*/  UISETP.NE.AND UP0, UPT, UR8, 0x1, UPT ;  /* 0x000000010800788c */ /* 0x002fd2000bf05270 */
[----:B------:R-:W-:Y:S05]  /*2390*/  BRA.U UP0, `(.L_x_35) ;  /* 0x0000000100407547 */ /* 0x000fea000b800000 */
[----:B------:R-:W1:Y:S08]  /*23a0*/  LDC.64 R4, c[0x0][0xb10] ;  /* 0x0002c400ff047b82 */ /* 0x000e700000000a00 */
[----:B------:R-:W2:Y:S08]  /*23b0*/  LDC.64 R2, c[0x0][0xb18] ;  /* 0x0002c600ff027b82 */ /* 0x000eb00000000a00 */
[----:B------:R-:W3:Y:S08]  /*23c0*/  LDC R6, c[0x0][0xb20] ;  /* 0x0002c800ff067b82 */ /* 0x000ef00000000800 */
[----:B------:R-:W4:Y:S01]  /*23d0*/  LDC R16, c[0x0][0xb0c] ;  /* 0x0002c300ff107b82 */ /* 0x000f220000000800 */
[----:B-1----:R-:W-:-:S05]  /*23e0*/  IMAD.HI.U32 R4, R11, R4, RZ ;  /* 0x000000040b047227 */ /* 0x002fca00078e00ff */
[----:B------:R-:W-:Y:S01]  /*23f0*/  SHF.R.U32.HI R4, RZ, R5, R4 ;  /* 0x00000005ff047219 */ /* 0x000fe20000011604 */
[----:B--2---:R-:W-:Y:S01]  /*2400*/  IMAD.HI.U32 R3, R8, R3, RZ ;  /* 0x0000000308037227 */ /* 0x004fe200078e00ff */
[----:B------:R-:W-:-:S04]  /*2410*/  ISETP.NE.AND P0, PT, R2, 0x1, PT ;  /* 0x000000010200780c */ /* 0x000fc80003f05270 */
[----:B---3--:R-:W-:-:S04]  /*2420*/  SHF.R.U32.HI R3, RZ, R6, R3 ;  /* 0x00000006ff037219 */ /* 0x008fc80000011603 */
[----:B------:R-:W-:Y:S02]  /*2430*/  SEL R3, R8, R3, !P0 ;  /* 0x0000000308037207 */ /* 0x000fe40004000000 */
[----:B----4-:R-:W-:-:S04]  /*2440*/  ISETP.NE.AND P1, PT, R16, 0x1, PT ;  /* 0x000000011000780c */ /* 0x010fc80003f25270 */
[----:B------:R-:W-:-:S05]  /*2450*/  SEL R4, R11, R4, !P1 ;  /* 0x000000040b047207 */ /* 0x000fca0004800000 */
[----:B------:R-:W-:Y:S02]  /*2460*/  IMAD.IADD R5, R3, 0x1, -R4 ;  /* 0x0000000103057824 */ /* 0x000fe400078e0a04 */
[----:B------:R-:W-:Y:S02]  /*2470*/  IMAD.IADD R3, R4, 0x1, -R3 ;  /* 0x0000000104037824 */ /* 0x000fe400078e0a03 */
[----:B------:R-:W-:Y:S02]  /*2480*/  IMAD R11, R5, R16, R11 ;  /* 0x00000010050b7224 */ /* 0x000fe400078e020b */
[----:B------:R-:W-:-:S07]  /*2490*/  IMAD R8, R3, R2, R8 ;  /* 0x0000000203087224 */ /* 0x000fce00078e0208 */
.L_x_35:
[----:B------:R-:W-:Y:S01]  /*24a0*/  VIADD R14, R14, 0x1 ;  /* 0x000000010e0e7836 */ /* 0x000fe20000000000 */
[----:B------:R-:W-:Y:S01]  /*24b0*/  PLOP3.LUT P1, PT, PT, PT, PT, 0x80, 0x8 ;  /* 0x000000000008781c */ /* 0x000fe20003f2f070 */
[----:B------:R-:W-:Y:S02]  /*24c0*/  IMAD.IADD R21, R11, 0x1, R170 ;  /* 0x000000010b157824 */ /* 0x000fe400078e02aa */
[----:B------:R-:W-:Y:S01]  /*24d0*/  IMAD.IADD R20, R8, 0x1, R147 ;  /* 0x0000000108147824 */ /* 0x000fe200078e0293 */
[----:B------:R-:W-:-:S04]  /*24e0*/  ISETP.NE.AND P0, PT, R14, 0x2, PT ;  /* 0x000000020e00780c */ /* 0x000fc80003f05270 */
[----:B------:R-:W-:Y:S02]  /*24f0*/  SEL R2, RZ, 0x1, P0 ;  /* 0x00000001ff027807 */ /* 0x000fe40000000000 */
[----:B------:R-:W-:Y:S02]  /*2500*/  SEL R14, R14, RZ, P0 ;  /* 0x000000ff0e0e7207 */ /* 0x000fe40000000000 */
[----:B------:R-:W-:Y:S01]  /*2510*/  LOP3.LUT R13, R13, R2, RZ, 0x3c, !PT ;  /* 0x000000020d0d7212 */ /* 0x000fe200078e3cff */
[----:B------:R-:W-:Y:S06]  /*2520*/  @P2 BRA `(.L_x_36) ;  /* 0xfffffff000a02947 */ /* 0x000fec000383ffff */
[----:B------:R-:W-:Y:S01]  /*2530*/  UIADD3 UR4, UPT, UPT, UR4, 0xc0, URZ ;  /* 0x000000c004047890 */ /* 0x000fe2000fffe0ff */
[----:B------:R-:W-:-:S03]  /*2540*/  SHF.L.U32 R3, R15, 0x1f, RZ ;  /* 0x0000001f0f037819 */ /* 0x000fc600000006ff */
[----:B------:R-:W-:-:S09]  /*2550*/  ULEA UR5, UR6, UR4, 0x3 ;  /* 0x0000000406057291 */ /* 0x000fd2000f8e18ff */
[----:B------:R-:W1:Y:S02]  /*2560*/  SYNCS.PHASECHK.TRANS64.TRYWAIT P0, [UR5], R3 ;  /* 0x00000003ff0075a7 */ /* 0x000e640008001105 */
[----:B-1----:R-:W-:Y:S05]  /*2570*/  @!P0 BRA `(.L_x_37) ;  /* 0x00000068009c8947 */ /* 0x002fea0003800000 */
.L_x_132:
[----:B------:R-:W-:-:S04]  /*2580*/  UIADD3 UR6, UPT, UPT, UR6, 0x1, URZ ;  /* 0x0000000106067890 */ /* 0x000fc8000fffe0ff */
[----:B------:R-:W-:-:S04]  /*2590*/  UISETP.NE.AND UP0, UPT, UR6, 0x18, UPT ;  /* 0x000000180600788c */ /* 0x000fc8000bf05270 */
[----:B------:R-:W-:Y:S02]  /*25a0*/  USEL UR7, URZ, 0x1, UP0 ;  /* 0x00000001ff077887 */ /* 0x000fe40008000000 */
[----:B------:R-:W-:-:S04]  /*25b0*/  USEL UR6, UR6, URZ, UP0 ;  /* 0x000000ff06067287 */ /* 0x000fc80008000000 */
[----:B------:R-:W-:Y:S01]  /*25c0*/  ULEA UR5, UR6, UR4, 0x3 ;  /* 0x0000000406057291 */ /* 0x000fe2000f8e18ff */
[----:B------:R-:W-:-:S04]  /*25d0*/  LOP3.LUT R2, R15, UR7, RZ, 0x3c, !PT ;  /* 0x000000070f027c12 */ /* 0x000fc8000f8e3cff */
[----:B-1----:R-:W-:-:S04]  /*25e0*/  SHF.L.U32 R3, R2, 0x1f, RZ ;  /* 0x0000001f02037819 */ /* 0x002fc800000006ff */
[----:B------:R-:W1:Y:S02]  /*25f0*/  SYNCS.PHASECHK.TRANS64.TRYWAIT P0, [UR5], R3 ;  /* 0x00000003ff0075a7 */ /* 0x000e640008001105 */
[----:B-1----:R-:W-:Y:S05]  /*2600*/  @!P0 BRA `(.L_x_38) ;  /* 0x0000006800908947 */ /* 0x002fea0003800000 */
.L_x_134:
        /* <DEDUP_REMOVED lines=9> */
.L_x_136:
        /* <DEDUP_REMOVED lines=9> */
.L_x_138:
        /* <DEDUP_REMOVED lines=9> */
.L_x_140:
        /* <DEDUP_REMOVED lines=9> */
.L_x_142:
        /* <DEDUP_REMOVED lines=9> */
.L_x_144:
        /* <DEDUP_REMOVED lines=9> */
.L_x_146:
        /* <DEDUP_REMOVED lines=9> */
.L_x_148:
        /* <DEDUP_REMOVED lines=9> */
.L_x_150:
        /* <DEDUP_REMOVED lines=9> */
.L_x_152:
        /* <DEDUP_REMOVED lines=9> */
.L_x_154:
        /* <DEDUP_REMOVED lines=9> */
.L_x_156:
        /* <DEDUP_REMOVED lines=9> */
.L_x_158:
        /* <DEDUP_REMOVED lines=9> */
.L_x_160:
        /* <DEDUP_REMOVED lines=9> */
.L_x_162:
        /* <DEDUP_REMOVED lines=9> */
.L_x_164:
        /* <DEDUP_REMOVED lines=9> */
.L_x_166:
        /* <DEDUP_REMOVED lines=9> */
.L_x_168:
        /* <DEDUP_REMOVED lines=9> */
.L_x_170:
        /* <DEDUP_REMOVED lines=9> */
.L_x_172:
        /* <DEDUP_REMOVED lines=9> */
.L_x_174:
        /* <DEDUP_REMOVED lines=9> */
.L_x_176:
[----:B------:R-:W-:-:S04]  /*31e0*/  UIADD3 UR6, UPT, UPT, UR6, 0x1, URZ ;  /* 0x0000000106067890 */ /* 0x000fc8000fffe0ff */
[----:B------:R-:W-:-:S04]  /*31f0*/  UISETP.NE.AND UP0, UPT, UR6, 0x18, UPT ;  /* 0x000000180600788c */ /* 0x000fc8000bf05270 */
[----:B------:R-:W-:Y:S02]  /*3200*/  USEL UR5, URZ, 0x1, UP0 ;  /* 0x00000001ff057887 */ /* 0x000fe40008000000 */
[----:B------:R-:W-:-:S04]  /*3210*/  USEL UR6, UR6, URZ, UP0 ;  /* 0x000000ff06067287 */ /* 0x000fc80008000000 */
[----:B------:R-:W-:Y:S01]  /*3220*/  ULEA UR6, UR6, UR4, 0x3 ;  /* 0x0000000406067291 */ /* 0x000fe2000f8e18ff */
[----:B-1----:R-:W-:-:S04]  /*3230*/  LOP3.LUT R3, R2, UR5, RZ, 0x3c, !PT ;  /* 0x0000000502037c12 */ /* 0x002fc8000f8e3cff */
[----:B------:R-:W-:Y:S01]  /*3240*/  SHF.L.U32 R3, R3, 0x1f, RZ ;  /* 0x0000001f03037819 */ /* 0x000fe200000006ff */
[----:B----4-:R-:W-:-:S07]  /*3250*/  IMAD.U32 R0, RZ, RZ, UR6 ;  /* 0x00000006ff007e24 */ /* 0x010fce000f8e00ff */
.L_x_60:
[----:B-1----:R1:W2:Y:S02]  /*3260*/  SYNCS.PHASECHK.TRANS64.TRYWAIT P0, [R0+URZ], R3 ;  /* 0x00000003000075a7 */ /* 0x0022a400080011ff */
[----:B--2---:R-:W-:Y:S05]  /*3270*/  @!P0 NANOSLEEP.SYNCS 0x989680 ;  /* 0x009896800000895d */ /* 0x004fea0003900000 */
[----:B------:R-:W2:Y:S02]  /*3280*/  @!P0 SYNCS.PHASECHK.TRANS64 P0, [R0+URZ], R3 ;  /* 0x00000003000085a7 */ /* 0x000ea400080010ff */
[----:B--2---:R-:W-:Y:S05]  /*3290*/  @P0 EXIT ;  /* 0x000000000000094d */ /* 0x004fea0003800000 */
[----:B------:R-:W-:Y:S05]  /*32a0*/  BRA `(.L_x_60) ;  /* 0xfffffffc00ec7947 */ /* 0x000fea000383ffff */
.L_x_18:
[----:B------:R-:W-:-:S04]  /*32b0*/  UISETP.NE.AND UP1, UPT, UR37, URZ, UPT ;  /* 0x000000ff2500728c */ /* 0x000fc8000bf25270 */
[----:B------:R-:W-:-:S09]  /*32c0*/  UISETP.NE.OR UP1, UPT, UR8, 0x1, UP1 ;  /* 0x000000010800788c */ /* 0x000fd20008f25670 */
[----:B------:R-:W-:Y:S05]  /*32d0*/  BRA.U UP1, `(.L_x_61) ;  /* 0x0000000501487547 */ /* 0x000fea000b800000 */
[----:B------:R-:W-:Y:S01]  /*32e0*/  ISETP.NE.AND P2, PT, R2, RZ, PT ;  /* 0x000000ff0200720c */ /* 0x000fe20003f45270 */
[----:B------:R-:W-:Y:S01]  /*32f0*/  IMAD.MOV.U32 R12, RZ, RZ, 0x1 ;  /* 0x00000001ff0c7424 */ /* 0x000fe200078e00ff */
[----:B------:R-:W-:Y:S02]  /*3300*/  CS2R R10, SRZ ;  /* 0x00000000000a7805 */ /* 0x000fe4000001ff00 */
[----:B------:R-:W-:Y:S01]  /*3310*/  CS2R R8, SRZ ;  /* 0x0000000000087805 */ /* 0x000fe2000001ff00 */
[----:B------:R-:W-:Y:S01]  /*3320*/  UMOV UR4, 0x400 ;  /* 0x0000040000047882 */ /* 0x000fe20000000000 */
[----:B------:R-:W-:Y:S01]  /*3330*/  UMOV UR6, URZ ;  /* 0x000000ff00067c82 */ /* 0x000fe20008000000 */
[----:B------:R-:W-:-:S12]  /*3340*/  ULEA UR37, UR37, UR4, 0x18 ;  /* 0x0000000425257291 */ /* 0x000fd8000f8ec0ff */
.L_x_65:
[----:B------:R-:W-:Y:S02]  /*3350*/  LEA R0, R8, UR37, 0x3 ;  /* 0x0000002508007c11 */ /* 0x000fe4000f8e18ff */
[----:B------:R-:W-:-:S03]  /*3360*/  SHF.L.U32 R5, R9, 0x1f, RZ ;  /* 0x0000001f09057819 */ /* 0x000fc600000006ff */
[----:B------:R-:W-:Y:S01]  /*3370*/  VIADD R4, R0, 0x220 ;  /* 0x0000022000047836 */ /* 0x000fe20000000000 */
[----:B------:R-:W1:Y:S02]  /*3380*/  SYNCS.PHASECHK.TRANS64.TRYWAIT P0, [R0+URZ+0x210], R5 ;  /* 0x00021005000075a7 */ /* 0x000e6400080011ff */
[----:B-1----:R-:W-:Y:S05]  /*3390*/  @!P0 BRA `(.L_x_62) ;  /* 0x00000064003c8947 */ /* 0x002fea0003800000 */
.L_x_177:
[----:B------:R-:W-:Y:S01]  /*33a0*/  ULEA UR5, UR6, UR37, 0x3 ;  /* 0x0000002506057291 */ /* 0x000fe2000f8e18ff */
[----:B------:R-:W-:Y:S02]  /*33b0*/  PRMT R4, RZ, 0x654, R4 ;  /* 0x00000654ff047816 */ /* 0x000fe40000000004 */
[----:B-1----:R-:W-:Y:S01]  /*33c0*/  SHF.L.U32 R5, R12, 0x1f, RZ ;  /* 0x0000001f0c057819 */ /* 0x002fe200000006ff */
[----:B------:R-:W-:Y:S01]  /*33d0*/  UIADD3 UR4, UPT, UPT, UR5, 0x1b0, URZ ;  /* 0x000001b005047890 */ /* 0x000fe2000fffe0ff */
[----:B------:R1:W-:Y:S05]  /*33e0*/  SYNCS.ARRIVE.TRANS64.RED.A1T0 RZ, [R4+URZ], RZ ;  /* 0x000000ff04ff79a7 */ /* 0x0003ea00081004ff */
[----:B------:R-:W-:Y:S01]  /*33f0*/  IMAD.U32 R7, RZ, RZ, UR4 ;  /* 0x00000004ff077e24 */ /* 0x000fe2000f8e00ff */
[----:B------:R-:W2:Y:S04]  /*3400*/  SYNCS.PHASECHK.TRANS64.TRYWAIT P0, [UR5+0x1c0], R5 ;  /* 0x0001c005ff0075a7 */ /* 0x000ea80008001105 */
[----:B------:R-:W-:Y:S01]  /*3410*/  PRMT R6, R2, 0x654, R7 ;  /* 0x0000065402067816 */ /* 0x000fe20000000007 */
[----:B-1----:R-:W-:Y:S01]  /*3420*/  @!P2 IMAD.MOV.U32 R4, RZ, RZ, 0x10 ;  /* 0x00000010ff04a424 */ /* 0x002fe200078e00ff */
[----:B--2---:R-:W-:Y:S06]  /*3430*/  @!P0 BRA `(.L_x_63) ;  /* 0x0000006400288947 */ /* 0x004fec0003800000 */
.L_x_179:
[----:B------:R-:W-:Y:S01]  /*3440*/  ULEA UR4, UR6, UR37, 0x4 ;  /* 0x0000002506047291 */ /* 0x000fe2000f8e20ff */
[----:B------:R-:W-:Y:S01]  /*3450*/  SEL R3, R6, R3, !P2 ;  /* 0x0000000306037207 */ /* 0x000fe20005000000 */
[----:B------:R-:W-:Y:S01]  /*3460*/  UIADD3 UR5, UPT, UPT, UR5, 0x1b0, URZ ;  /* 0x000001b005057890 */ /* 0x000fe2000fffe0ff */
[----:B-1----:R-:W-:Y:S01]  /*3470*/  LEA R0, R11, UR37, 0x3 ;  /* 0x000000250b007c11 */ /* 0x002fe2000f8e18ff */
[----:B------:R-:W-:Y:S01]  /*3480*/  UIADD3 UR4, UPT, UPT, UR4, 0x240, URZ ;  /* 0x0000024004047890 */ /* 0x000fe2000fffe0ff */
[----:B------:R-:W-:Y:S01]  /*3490*/  SHF.L.U32 R5, R10, 0x1f, RZ ;  /* 0x0000001f0a057819 */ /* 0x000fe200000006ff */
[----:B------:R1:W-:Y:S01]  /*34a0*/  @!P2 SYNCS.ARRIVE.TRANS64.RED RZ, [R3+URZ], R4 ;  /* 0x0000000403ffa9a7 */ /* 0x0003e200080004ff */
[----:B------:R-:W-:Y:S01]  /*34b0*/  UIADD3 UR6, UPT, UPT, UR6, 0x1, URZ ;  /* 0x0000000106067890 */ /* 0x000fe2000fffe0ff */
[----:B------:R-:W-:-:S03]  /*34c0*/  VIADD R8, R8, 0x1 ;  /* 0x0000000108087836 */ /* 0x000fc60000000000 */
[----:B------:R-:W-:Y:S02]  /*34d0*/  UISETP.NE.AND UP0, UPT, UR6, 0x2, UPT ;  /* 0x000000020600788c */ /* 0x000fe4000bf05270 */
[----:B------:R-:W-:Y:S06]  /*34e0*/  UGETNEXTWORKID.BROADCAST [UR4], [UR5] ;  /* 0x00000000040073ca */ /* 0x000fec0008000100 */
[----:B------:R-:W-:Y:S01]  /*34f0*/  USEL UR4, URZ, 0x1, UP0 ;  /* 0x00000001ff047887 */ /* 0x000fe20008000000 */
[----:B------:R-:W-:Y:S01]  /*3500*/  ISETP.NE.AND P0, PT, R8, 0x2, PT ;  /* 0x000000020800780c */ /* 0x000fe20003f05270 */
[----:B------:R-:W-:Y:S01]  /*3510*/  USEL UR6, UR6, URZ, UP0 ;  /* 0x000000ff06067287 */ /* 0x000fe20008000000 */
[----:B------:R-:W2:Y:S03]  /*3520*/  SYNCS.PHASECHK.TRANS64.TRYWAIT P1, [R0+URZ+0x1b0], R5 ;  /* 0x0001b005000075a7 */ /* 0x000ea600080211ff */
[----:B------:R-:W-:Y:S01]  /*3530*/  LOP3.LUT R12, R12, UR4, RZ, 0x3c, !PT ;  /* 0x000000040c0c7c12 */ /* 0x000fe2000f8e3cff */
[----:B-12---:R-:W-:Y:S07]  /*3540*/  @!P1 BRA `(.L_x_64) ;  /* 0x0000006000fc9947 */ /* 0x006fee0003800000 */
.L_x_180:
[C---:B------:R-:W-:Y:S01]  /*3550*/  LEA R4, R11.reuse, UR37, 0x4 ;  /* 0x000000250b047c11 */ /* 0x040fe2000f8e20ff */
[----:B-1----:R-:W-:Y:S01]  /*3560*/  VIADD R0, R0, 0x1c0 ;  /* 0x000001c000007836 */ /* 0x002fe20000000000 */
[----:B------:R-:W-:Y:S01]  /*3570*/  SEL R8, R8, RZ, P0 ;  /* 0x000000ff08087207 */ /* 0x000fe20000000000 */
[----:B------:R-:W-:-:S03]  /*3580*/  VIADD R11, R11, 0x1 ;  /* 0x000000010b0b7836 */ /* 0x000fc60000000000 */
[----:B------:R-:W1:Y:S01]  /*3590*/  LDS.128 R4, [R4+0x240] ;  /* 0x0002400004047984 */ /* 0x000e620000000c00 */
[----:B------:R-:W-:Y:S02]  /*35a0*/  PRMT R0, RZ, 0x654, R0 ;  /* 0x00000654ff007816 */ /* 0x000fe40000000000 */
[C---:B------:R-:W-:Y:S01]  /*35b0*/  ISETP.NE.AND P1, PT, R11.reuse, 0x2, PT ;  /* 0x000000020b00780c */ /* 0x040fe20003f25270 */
[----:B------:R-:W-:Y:S01]  /*35c0*/  @!PT LDS RZ, [RZ] ;  /* 0x00000000fffff984 */ /* 0x000fe20000000800 */
[----:B------:R-:W-:Y:S01]  /*35d0*/  @!PT LDS RZ, [RZ] ;  /* 0x00000000fffff984 */ /* 0x000fe20000000800 */
[----:B------:R-:W-:Y:S01]  /*35e0*/  @!PT LDS RZ, [RZ] ;  /* 0x00000000fffff984 */ /* 0x000fe20000000800 */
[----:B------:R-:W-:Y:S01]  /*35f0*/  @!PT LDS RZ, [RZ] ;  /* 0x00000000fffff984 */ /* 0x000fe20000000800 */
[----:B------:R2:W-:Y:S06]  /*3600*/  MEMBAR.ALL.CTA ;  /* 0x0000000000007992 */ /* 0x0005ec0000008000 */
[----:B--2---:R-:W2:Y:S01]  /*3610*/  FENCE.VIEW.ASYNC.S ;  /* 0x00000000000073c6 */ /* 0x004ea20000000000 */
[----:B------:R-:W-:Y:S01]  /*3620*/  SEL R11, R11, RZ, P1 ;  /* 0x000000ff0b0b7207 */ /* 0x000fe20000800000 */
[----:B--2---:R2:W-:Y:S01]  /*3630*/  SYNCS.ARRIVE.TRANS64.RED.A1T0 RZ, [R0+URZ], RZ ;  /* 0x000000ff00ff79a7 */ /* 0x0045e200081004ff */
[----:B-1----:R-:W-:-:S02]  /*3640*/  LOP3.LUT P3, RZ, R6, 0x1, RZ, 0xc0, !PT ;  /* 0x0000000106ff7812 */ /* 0x002fc4000786c0ff */
[----:B------:R-:W-:-:S04]  /*3650*/  SEL R5, RZ, 0x1, P1 ;  /* 0x00000001ff057807 */ /* 0x000fc80000800000 */
[----:B------:R-:W-:Y:S02]  /*3660*/  LOP3.LUT R10, R10, R5, RZ, 0x3c, !PT ;  /* 0x000000050a0a7212 */ /* 0x000fe400078e3cff */
[----:B--2---:R-:W-:-:S04]  /*3670*/  SEL R0, RZ, 0x1, P0 ;  /* 0x00000001ff007807 */ /* 0x004fc80000000000 */
[----:B------:R-:W-:Y:S01]  /*3680*/  LOP3.LUT R9, R9, R0, RZ, 0x3c, !PT ;  /* 0x0000000009097212 */ /* 0x000fe200078e3cff */
[----:B------:R-:W-:Y:S06]  /*3690*/  @P3 BRA `(.L_x_65) ;  /* 0xfffffffc002c3947 */ /* 0x000fec000383ffff */
[----:B------:R-:W-:Y:S01]  /*36a0*/  ULEA UR5, UR6, UR37, 0x3 ;  /* 0x0000002506057291 */ /* 0x000fe2000f8e18ff */
[----:B------:R-:W-:-:S08]  /*36b0*/  SHF.L.U32 R3, R12, 0x1f, RZ ;  /* 0x0000001f0c037819 */ /* 0x000fd000000006ff */
[----:B------:R-:W1:Y:S02]  /*36c0*/  SYNCS.PHASECHK.TRANS64 P0, [UR5+0x1c0], R3 ;  /* 0x0001c003ff0075a7 */ /* 0x000e640008001005 */
[----:B-1----:R-:W-:Y:S05]  /*36d0*/  @P0 BRA `(.L_x_66) ;  /* 0x0000000000080947 */ /* 0x002fea0003800000 */
[----:B------:R-:W1:Y:S02]  /*36e0*/  SYNCS.PHASECHK.TRANS64.TRYWAIT P0, [UR5+0x1c0], R3 ;  /* 0x0001c003ff0075a7 */ /* 0x000e640008001105 */
[----:B-1----:R-:W-:Y:S05]  /*36f0*/  @!P0 BRA `(.L_x_67) ;  /* 0x0000006000a48947 */ /* 0x002fea0003800000 */
.L_x_66:
[----:B------:R-:W-:-:S04]  /*3700*/  UIADD3 UR4, UPT, UPT, UR6, 0x1, URZ ;  /* 0x0000000106047890 */ /* 0x000fc8000fffe0ff */
[----:B------:R-:W-:-:S04]  /*3710*/  UISETP.NE.AND UP0, UPT, UR4, 0x2, UPT ;  /* 0x000000020400788c */ /* 0x000fc8000bf05270 */
[----:B------:R-:W-:Y:S02]  /*3720*/  USEL UR7, URZ, 0x1, UP0 ;  /* 0x00000001ff077887 */ /* 0x000fe40008000000 */
[----:B------:R-:W-:-:S04]  /*3730*/  USEL UR4, UR4, URZ, UP0 ;  /* 0x000000ff04047287 */ /* 0x000fc80008000000 */
[----:B------:R-:W-:Y:S01]  /*3740*/  ULEA UR4, UR4, UR37, 0x3 ;  /* 0x0000002504047291 */ /* 0x000fe2000f8e18ff */
[----:B-1----:R-:W-:-:S04]  /*3750*/  LOP3.LUT R3, R12, UR7, RZ, 0x3c, !PT ;  /* 0x000000070c037c12 */ /* 0x002fc8000f8e3cff */
[----:B------:R-:W-:-:S04]  /*3760*/  SHF.L.U32 R0, R3, 0x1f, RZ ;  /* 0x0000001f03007819 */ /* 0x000fc800000006ff */
[----:B------:R-:W1:Y:S02]  /*3770*/  SYNCS.PHASECHK.TRANS64 P0, [UR4+0x1c0], R0 ;  /* 0x0001c000ff0075a7 */ /* 0x000e640008001004 */
[----:B-1----:R-:W-:Y:S05]  /*3780*/  @P0 EXIT ;  /* 0x000000000000094d */ /* 0x002fea0003800000 */
[----:B------:R-:W-:Y:S02]  /*3790*/  SHF.L.U32 R3, R3, 0x1f, RZ ;  /* 0x0000001f03037819 */ /* 0x000fe400000006ff */
[----:B------:R-:W-:-:S07]  /*37a0*/  MOV R0, UR4 ;  /* 0x0000000400007c02 */ /* 0x000fce0008000f00 */
.L_x_68:
[----:B-1----:R1:W2:Y:S02]  /*37b0*/  SYNCS.PHASECHK.TRANS64.TRYWAIT P0, [R0+URZ+0x1c0], R3 ;  /* 0x0001c003000075a7 */ /* 0x0022a400080011ff */
[----:B--2---:R-:W-:Y:S05]  /*37c0*/  @!P0 NANOSLEEP.SYNCS 0x989680 ;  /* 0x009896800000895d */ /* 0x004fea0003900000 */
[----:B------:R-:W2:Y:S02]  /*37d0*/  @!P0 SYNCS.PHASECHK.TRANS64 P0, [R0+URZ+0x1c0], R3 ;  /* 0x0001c003000085a7 */ /* 0x000ea400080010ff */
[----:B--2---:R-:W-:Y:S05]  /*37e0*/  @P0 EXIT ;  /* 0x000000000000094d */ /* 0x004fea0003800000 */
[----:B------:R-:W-:Y:S05]  /*37f0*/  BRA `(.L_x_68) ;  /* 0xfffffffc00ec7947 */ /* 0x000fea000383ffff */
.L_x_61:
[----:B------:R-:W-:-:S09]  /*3800*/  UISETP.NE.AND UP1, UPT, UR8, URZ, UPT ;  /* 0x000000ff0800728c */ /* 0x000fd2000bf25270 */
[----:B------:R-:W-:Y:S05]  /*3810*/  BRA.U UP1, `(.L_x_69) ;  /* 0x0000000d01607547 */ /* 0x000fea000b800000 */
[----:B------:R-:W-:Y:S01]  /*3820*/  UMOV UR4, 0x40 ;  /* 0x0000004000047882 */ /* 0x000fe20000000000 */
[----:B------:R-:W-:Y:S01]  /*3830*/  NOP ;  /* 0x0000000000007918 */ /* 0x000fe20000000000 */
[----:B------:R-:W-:Y:S01]  /*3840*/  ULEA UR4, UR37, UR4, 0x18 ;  /* 0x0000000425047291 */ /* 0x000fe2000f8ec0ff */
[----:B------:R-:W-:Y:S02]  /*3850*/  UMOV UR5, 0x400 ;  /* 0x0000040000057882 */ /* 0x000fe40000000000 */
[----:B------:R-:W-:-:S06]  /*3860*/  ULEA UR37, UR37, UR5, 0x18 ;  /* 0x0000000525257291 */ /* 0x000fcc000f8ec0ff */
[----:B------:R-:W1:Y:S02]  /*3870*/  LDS.U8 R0, [UR4+0x1c] ;  /* 0x00001c04ff007984 */ /* 0x000e640008000000 */
[----:B-1----:R-:W-:-:S13]  /*3880*/  ISETP.NE.AND P0, PT, R0, RZ, PT ;  /* 0x000000ff0000720c */ /* 0x002fda0003f05270 */
[----:B------:R-:W-:Y:S05]  /*3890*/  @P0 BRA `(.L_x_70) ;  /* 0x0000000000580947 */ /* 0x000fea0003800000 */
[----:B------:R-:W-:-:S13]  /*38a0*/  ELECT P0, URZ, PT ;  /* 0x0000000000ff782f */ /* 0x000fda0003800000 */
[----:B------:R-:W-:Y:S05]  /*38b0*/  @!P0 BRA `(.L_x_71) ;  /* 0x0000000000608947 */ /* 0x000fea0003800000 */
[----:B------:R-:W-:Y:S01]  /*38c0*/  UMOV UR5, 0x10 ;  /* 0x0000001000057882 */ /* 0x000fe20000000000 */
[----:B------:R-:W-:Y:S01]  /*38d0*/  HFMA2 R0, -RZ, RZ, 0, 5.9604644775390625e-08 ;  /* 0x00000001ff007431 */ /* 0x000fe200000001ff */
[----:B------:R-:W-:-:S03]  /*38e0*/  MOV R2, 0xffff ;  /* 0x0000ffff00027802 */ /* 0x000fc60000000f00 */
[----:B------:R-:W-:Y:S04]  /*38f0*/  DEPBAR.LE SB1, 0x36 ;  /* 0x00009d800000791a */ /* 0x000fe80000000000 */
[----:B------:R-:W1:Y:S02]  /*3900*/  UTCATOMSWS.FIND_AND_SET.ALIGN UP0, UR5, UR5 ;  /* 0x00000005000575e3 */ /* 0x000e640008000800 */
[----:B-1----:R-:W-:Y:S01]  /*3910*/  MOV R3, UR5 ;  /* 0x0000000500037c02 */ /* 0x002fe20008000f00 */
[----:B------:R-:W-:Y:S06]  /*3920*/  BRA.U UP0, `(.L_x_72) ;  /* 0x0000000100187547 */ /* 0x000fec000b800000 */
.L_x_73:
[----:B------:R-:W-:Y:S05]  /*3930*/  NANOSLEEP 0x64 ;  /* 0x000000640000795d */ /* 0x000fea0003800000 */
[----:B------:R-:W-:-:S05]  /*3940*/  UMOV UR5, 0x10 ;  /* 0x0000001000057882 */ /* 0x000fca0000000000 */
[----:B------:R-:W-:Y:S04]  /*3950*/  DEPBAR.LE SB1, 0x36 ;  /* 0x00009d800000791a */ /* 0x000fe80000000000 */
[----:B------:R-:W1:Y:S02]  /*3960*/  UTCATOMSWS.FIND_AND_SET.ALIGN UP0, UR5, UR5 ;  /* 0x00000005000575e3 */ /* 0x000e640008000800 */
[----:B-1----:R-:W-:Y:S01]  /*3970*/  MOV R3, UR5 ;  /* 0x0000000500037c02 */ /* 0x002fe20008000f00 */
[----:B------:R-:W-:Y:S05]  /*3980*/  BRA.U !UP0, `(.L_x_73) ;  /* 0xfffffffd08e87547 */ /* 0x000fea000b83ffff */
.L_x_72:
[-C--:B------:R-:W-:Y:S02]  /*3990*/  SHF.L.U32 R2, R2, R3.reuse, RZ ;  /* 0x0000000302027219 */ /* 0x080fe400000006ff */
[----:B------:R-:W-:Y:S01]  /*39a0*/  SHF.L.U32 R0, R0, R3, RZ ;  /* 0x0000000300007219 */ /* 0x000fe200000006ff */
[----:B------:R-:W-:Y:S02]  /*39b0*/  IMAD.SHL.U32 R3, R3, 0x20, RZ ;  /* 0x0000002003037824 */ /* 0x000fe400078e00ff */
[----:B------:R1:W-:Y:S04]  /*39c0*/  ATOMS.OR RZ, [UR4+0x14], R2 ;  /* 0x00001402ffff798c */ /* 0x0003e8000b000004 */
[----:B------:R1:W-:Y:S04]  /*39d0*/  ATOMS.OR RZ, [UR4+0x18], R0 ;  /* 0x00001800ffff798c */ /* 0x0003e8000b000004 */
[----:B------:R1:W-:Y:S01]  /*39e0*/  STS [UR37+0x260], R3 ;  /* 0x00026003ff007988 */ /* 0x0003e20008000825 */
[----:B------:R-:W-:Y:S05]  /*39f0*/  BRA `(.L_x_71) ;  /* 0x0000000000107947 */ /* 0x000fea0003800000 */
.L_x_70:
[----:B------:R-:W-:Y:S02]  /*3a00*/  MOV R0, 0xffffffff ;  /* 0xffffffff00007802 */ /* 0x000fe40000000f00 */
[----:B------:R-:W-:-:S03]  /*3a10*/  MOV R2, 0x3a40 ;  /* 0x00003a4000027802 */ /* 0x000fc60000000f00 */
[----:B------:R1:W-:Y:S04]  /*3a20*/  STS [UR37+0x260], R0 ;  /* 0x00026000ff007988 */ /* 0x0003e80008000825 */
[----:B-1-3-5:R-:W-:Y:S05]  /*3a30*/  CALL.REL.NOINC `($__internal_1_$__cuda_sm10x_tcgen05_guardrail_trap_phase_invalid_during_alloc) ;  /* 0x0000006400607944 */ /* 0x02afea0003c00000 */
.L_x_71:
[----:B------:R-:W-:Y:S05]  /*3a40*/  WARPSYNC.ALL ;  /* 0x0000000000007948 */ /* 0x000fea0003800000 */
[----:B------:R-:W2:Y:S01]  /*3a50*/  S2UR UR6, SR_CgaCtaId ;  /* 0x00000000000679c3 */ /* 0x000ea20000008800 */
[----:B------:R-:W-:Y:S01]  /*3a60*/  UMOV UR4, 0x400 ;  /* 0x0000040000047882 */ /* 0x000fe20000000000 */
[----:B------:R-:W-:-:S06]  /*3a70*/  NOP ;  /* 0x0000000000007918 */ /* 0x000fcc0000000000 */
[----:B------:R-:W-:Y:S06]  /*3a80*/  BAR.ARV 0x6, 0xa0 ;  /* 0x0182800000007b1d */ /* 0x000fec0000002000 */
[----:B------:R-:W4:Y:S01]  /*3a90*/  LDCU UR7, c[0x0][0x38c] ;  /* 0x00007180ff0777ac */ /* 0x000f220008000800 */
[----:B------:R-:W-:Y:S01]  /*3aa0*/  IMAD.MOV.U32 R11, RZ, RZ, 0x1 ;  /* 0x00000001ff0b7424 */ /* 0x000fe200078e00ff */
[----:B------:R-:W-:Y:S01]  /*3ab0*/  CS2R R8, SRZ ;  /* 0x0000000000087805 */ /* 0x000fe2000001ff00 */
[----:B------:R-:W-:Y:S01]  /*3ac0*/  IMAD.MOV.U32 R10, RZ, RZ, RZ ;  /* 0x000000ffff0a7224 */ /* 0x000fe200078e00ff */
[----:B------:R-:W-:Y:S01]  /*3ad0*/  UMOV UR17, URZ ;  /* 0x000000ff00117c82 */ /* 0x000fe20008000000 */
[----:B------:R-:W-:Y:S01]  /*3ae0*/  UMOV UR16, URZ ;  /* 0x000000ff00107c82 */ /* 0x000fe20008000000 */
[----:B------:R-:W-:Y:S01]  /*3af0*/  UMOV UR20, 0x0 ;  /* 0x0000000000147882 */ /* 0x000fe20000000000 */
[----:B------:R-:W-:Y:S01]  /*3b00*/  UMOV UR21, 0x8208410 ;  /* 0x0820841000157882 */ /* 0x000fe20000000000 */
[----:B--2---:R-:W-:Y:S01]  /*3b10*/  ULEA UR6, UR6, UR4, 0x18 ;  /* 0x0000000406067291 */ /* 0x004fe2000f8ec0ff */
[----:B------:R-:W2:Y:S03]  /*3b20*/  LDCU UR4, c[0x0][0x38c] ;  /* 0x00007180ff0477ac */ /* 0x000ea60008000800 */
[----:B------:R-:W-:-:S02]  /*3b30*/  UIADD3 UR11, UPT, UPT, UR6, 0x20600, URZ ;  /* 0x00020600060b7890 */ /* 0x000fc4000fffe0ff */
[----:B----4-:R-:W-:-:S03]  /*3b40*/  UIADD3 UR7, UPT, UPT, UR7, 0x1f, URZ ;  /* 0x0000001f07077890 */ /* 0x010fc6000fffe0ff */
[----:B-1----:R-:W1:Y:S01]  /*3b50*/  LDS R0, [UR6+0x260] ;  /* 0x00026006ff007984 */ /* 0x002e620008000800 */
[----:B------:R-:W-:Y:S02]  /*3b60*/  UIADD3 UR18, UPT, UPT, UR6, 0x8600, URZ ;  /* 0x0000860006127890 */ /* 0x000fe4000fffe0ff */
[----:B------:R-:W-:Y:S02]  /*3b70*/  USHF.R.S32.HI UR5, URZ, 0x1f, UR7 ;  /* 0x0000001fff057899 */ /* 0x000fe40008011407 */
[----:B------:R-:W-:Y:S02]  /*3b80*/  USHF.R.U32.HI UR11, URZ, 0x4, UR11 ;  /* 0x00000004ff0b7899 */ /* 0x000fe4000801160b */
[----:B------:R-:W-:Y:S02]  /*3b90*/  ULEA.HI UR5, UR5, UR7, URZ, 0x5 ;  /* 0x0000000705057291 */ /* 0x000fe4000f8f28ff */
[----:B------:R-:W-:Y:S02]  /*3ba0*/  USHF.R.U32.HI UR18, URZ, 0x4, UR18 ;  /* 0x00000004ff127899 */ /* 0x000fe40008011612 */
[----:B------:R-:W-:-:S02]  /*3bb0*/  USHF.R.S32.HI UR5, URZ, 0x5, UR5 ;  /* 0x00000005ff057899 */ /* 0x000fc40008011405 */
[----:B------:R-:W-:Y:S02]  /*3bc0*/  ULOP3.LUT UR11, UR11, 0x3fff, URZ, 0xc0, !UPT ;  /* 0x00003fff0b0b7892 */ /* 0x000fe4000f8ec0ff */
[----:B------:R-:W-:Y:S02]  /*3bd0*/  UISETP.LT.AND UP0, UPT, UR5, 0x1, UPT ;  /* 0x000000010500788c */ /* 0x000fe4000bf01270 */
[----:B------:R-:W-:Y:S02]  /*3be0*/  ULOP3.LUT UR18, UR18, 0x3fff, URZ, 0xc0, !UPT ;  /* 0x00003fff12127892 */ /* 0x000fe4000f8ec0ff */
[----:B------:R-:W-:Y:S02]  /*3bf0*/  USEL UR10, UR5, 0x1, !UP0 ;  /* 0x00000001050a7887 */ /* 0x000fe4000c000000 */
[----:B------:R-:W-:Y:S02]  /*3c00*/  ULOP3.LUT UR11, UR11, 0x10000, URZ, 0xfc, !UPT ;  /* 0x000100000b0b7892 */ /* 0x000fe4000f8efcff */
[----:B------:R-:W-:-:S02]  /*3c10*/  UIADD3 UR10, UPT, UPT, -UR10, URZ, URZ ;  /* 0x000000ff0a0a7290 */ /* 0x000fc4000fffe1ff */
[----:B--2---:R-:W-:Y:S01]  /*3c20*/  UISETP.GE.AND UP3, UPT, UR4, 0x1, UPT ;  /* 0x000000010400788c */ /* 0x004fe2000bf66270 */
[----:B-1----:R-:W-:-:S15]  /*3c30*/  R2UR UR19, R0 ;  /* 0x00000000001372ca */ /* 0x002fde00000e0000 */
.L_x_80:
[----:B------:R-:W-:Y:S02]  /*3c40*/  LEA R0, R10, UR6, 0x3 ;  /* 0x000000060a007c11 */ /* 0x000fe4000f8e18ff */
[----:B------:R-:W-:Y:S02]  /*3c50*/  SHF.L.U32 R5, R9, 0x1f, RZ ;  /* 0x0000001f09057819 */ /* 0x000fe400000006ff */
[----:B------:R-:W-:Y:S01]  /*3c60*/  PLOP3.LUT P0, PT, PT, PT, UP3, 0x80, 0x8 ;  /* 0x000000000008781c */ /* 0x000fe20003f0f038 */
[----:B------:R-:W-:Y:S01]  /*3c70*/  VIADD R3, R0, 0x1c0 ;  /* 0x000001c000037836 */ /* 0x000fe20000000000 */
[----:B-1----:R-:W1:Y:S02]  /*3c80*/  SYNCS.PHASECHK.TRANS64.TRYWAIT P1, [R0+URZ+0x1b0], R5 ;  /* 0x0001b005000075a7 */ /* 0x002e6400080211ff */
[----:B-1--4-:R-:W-:Y:S09]  /*3c90*/  @!P1 BRA `(.L_x_74) ;  /* 0x0000005c00549947 */ /* 0x012ff20003800000 */
.L_x_182:
[----:B------:R-:W-:Y:S01]  /*3ca0*/  LEA R4, R10, UR6, 0x4 ;  /* 0x000000060a047c11 */ /* 0x000fe2000f8e20ff */
[----:B------:R-:W-:Y:S01]  /*3cb0*/  @UP3 ULEA UR4, UR16, UR6, 0x3 ;  /* 0x0000000610043291 */ /* 0x000fe2000f8e18ff */
[----:B------:R-:W-:Y:S01]  /*3cc0*/  PLOP3.LUT P2, PT, PT, PT, PT, 0x80, 0x8 ;  /* 0x000000000008781c */ /* 0x000fe20003f4f070 */
[----:B------:R-:W-:Y:S01]  /*3cd0*/  ULEA UR9, UR17, UR6, 0x3 ;  /* 0x0000000611097291 */ /* 0x000fe2000f8e18ff */
[----:B------:R-:W-:Y:S02]  /*3ce0*/  PRMT R3, RZ, 0x654, R3 ;  /* 0x00000654ff037816 */ /* 0x000fe40000000003 */
[----:B-1----:R-:W1:Y:S01]  /*3cf0*/  LDS.128 R4, [R4+0x240] ;  /* 0x0002400004047984 */ /* 0x002e620000000c00 */
[----:B------:R-:W-:Y:S02]  /*3d00*/  @P0 SHF.L.U32 R2, R8, 0x1f, RZ ;  /* 0x0000001f08020819 */ /* 0x000fe400000006ff */
[----:B------:R-:W-:Y:S01]  /*3d10*/  SHF.L.U32 R0, R11, 0x1f, RZ ;  /* 0x0000001f0b007819 */ /* 0x000fe200000006ff */
[----:B------:R-:W-:Y:S01]  /*3d20*/  @!PT LDS RZ, [RZ] ;  /* 0x00000000fffff984 */ /* 0x000fe20000000800 */
[----:B------:R-:W-:Y:S01]  /*3d30*/  @!PT LDS RZ, [RZ] ;  /* 0x00000000fffff984 */ /* 0x000fe20000000800 */
[----:B------:R-:W-:Y:S01]  /*3d40*/  @!PT LDS RZ, [RZ] ;  /* 0x00000000fffff984 */ /* 0x000fe20000000800 */
[----:B------:R-:W-:Y:S01]  /*3d50*/  @!PT LDS RZ, [RZ] ;  /* 0x00000000fffff984 */ /* 0x000fe20000000800 */
[----:B------:R2:W-:Y:S06]  /*3d60*/  MEMBAR.ALL.CTA ;  /* 0x0000000000007992 */ /* 0x0005ec0000008000 */
[----:B--2---:R-:W2:Y:S02]  /*3d70*/  FENCE.VIEW.ASYNC.S ;  /* 0x00000000000073c6 */ /* 0x004ea40000000000 */
[----:B--2---:R2:W-:Y:S01]  /*3d80*/  SYNCS.ARRIVE.TRANS64.RED.A1T0 RZ, [R3+URZ], RZ ;  /* 0x000000ff03ff79a7 */ /* 0x0045e200081004ff */
[----:B------:R2:W4:Y:S01]  /*3d90*/  @P0 SYNCS.PHASECHK.TRANS64.TRYWAIT P2, [UR4], R2 ;  /* 0x00000002ff0005a7 */ /* 0x0005220008041104 */
[----:B-1----:R-:W-:Y:S01]  /*3da0*/  LOP3.LUT P1, RZ, R6, 0x1, RZ, 0xc0, !PT ;  /* 0x0000000106ff7812 */ /* 0x002fe2000782c0ff */
[----:B------:R-:W1:Y:S02]  /*3db0*/  SYNCS.PHASECHK.TRANS64.TRYWAIT P0, [UR9+0x1f0], R0 ;  /* 0x0001f000ff0075a7 */ /* 0x000e640008001109 */
[----:B-12-4-:R-:W-:Y:S10]  /*3dc0*/  @!P0 BRA `(.L_x_75) ;  /* 0x0000005c001c8947 */ /* 0x016ff40003800000 */
.L_x_184:
[----:B------:R-:W-:Y:S01]  /*3dd0*/  IADD3 R10, PT, PT, R10, 0x1, RZ ;  /* 0x000000010a0a7810 */ /* 0x000fe20007ffe0ff */
[----:B------:R-:W-:Y:S06]  /*3de0*/  BRA.U !UP3, `(.L_x_76) ;  /* 0x000000010b8c7547 */ /* 0x000fec000b800000 */
[----:B------:R-:W-:Y:S02]  /*3df0*/  ULEA UR8, UR17, UR19, 0x7 ;  /* 0x0000001311087291 */ /* 0x000fe4000f8e38ff */
[----:B------:R-:W-:Y:S01]  /*3e00*/  UPLOP3.LUT UP4, UPT, UPT, UPT, UPT, 0x40, 0x4 ;  /* 0x000000000004789c */ /* 0x000fe20003f8e870 */
[----:B------:R-:W-:Y:S01]  /*3e10*/  UMOV UR15, UR10 ;  /* 0x0000000a000f7c82 */ /* 0x000fe20008000000 */
[----:B------:R-:W-:Y:S01]  /*3e20*/  UMOV UR14, UR5 ;  /* 0x00000005000e7c82 */ /* 0x000fe20008000000 */
[----:B------:R-:W-:-:S08]  /*3e30*/  UMOV UR13, UR16 ;  /* 0x00000010000d7c82 */ /* 0x000fd00008000000 */
.L_x_79:
[----:B------:R-:W-:Y:S02]  /*3e40*/  UIADD3 UR15, UPT, UPT, UR15, 0x1, URZ ;  /* 0x000000010f0f7890 */ /* 0x000fe4000fffe0ff */
[----:B--2---:R-:W-:Y:S02]  /*3e50*/  ULEA UR7, UR13, UR6, 0x3 ;  /* 0x000000060d077291 */ /* 0x004fe4000f8e18ff */
[----:B------:R-:W-:Y:S01]  /*3e60*/  UISETP.NE.AND UP0, UPT, UR15, URZ, UPT ;  /* 0x000000ff0f00728c */ /* 0x000fe2000bf05270 */
[----:B----4-:R-:W-:Y:S10]  /*3e70*/  @P2 BRA `(.L_x_77) ;  /* 0x00000000000c2947 */ /* 0x010ff40003800000 */
[----:B-1----:R-:W-:Y:S04]  /*3e80*/  SHF.L.U32 R3, R8, 0x1f, RZ ;  /* 0x0000001f08037819 */ /* 0x002fe800000006ff */
[----:B------:R-:W1:Y:S02]  /*3e90*/  SYNCS.PHASECHK.TRANS64.TRYWAIT P0, [UR7], R3 ;  /* 0x00000003ff0075a7 */ /* 0x000e640008001107 */
[----:B-1----:R-:W-:Y:S05]  /*3ea0*/  @!P0 BRA `(.L_x_78) ;  /* 0x0000005800fc8947 */ /* 0x002fea0003800000 */
.L_x_77:
[----:B------:R-:W-:Y:S01]  /*3eb0*/  UISETP.NE.AND UP1, UPT, UR14, 0x1, UPT ;  /* 0x000000010e00788c */ /* 0x000fe2000bf25270 */
[----:B------:R-:W-:Y:S01]  /*3ec0*/  PLOP3.LUT P2, PT, PT, PT, PT, 0x80, 0x8 ;  /* 0x000000000008781c */ /* 0x000fe20003f4f070 */
[----:B------:R-:W-:Y:S02]  /*3ed0*/  UIADD3 UR16, UPT, UPT, UR13, 0x1, URZ ;  /* 0x000000010d107890 */ /* 0x000fe4000fffe0ff */
[----:B------:R-:W-:Y:S02]  /*3ee0*/  UIADD3 UR7, UPT, UPT, UR7, 0xc0, URZ ;  /* 0x000000c007077890 */ /* 0x000fe4000fffe0ff */
[----:B------:R-:W-:Y:S01]  /*3ef0*/  UISETP.NE.AND UP2, UPT, UR16, 0x18, UPT ;  /* 0x000000181000788c */ /* 0x000fe2000bf45270 */
[----:B------:R-:W-:Y:S01]  /*3f00*/  PLOP3.LUT P0, PT, PT, PT, UP1, 0x80, 0x8 ;  /* 0x000000000008781c */ /* 0x000fe20003f0f018 */
[----:B------:R-:W-:Y:S02]  /*3f10*/  UIADD3 UR14, UPT, UPT, UR14, -0x1, URZ ;  /* 0xffffffff0e0e7890 */ /* 0x000fe4000fffe0ff */
[----:B------:R-:W-:Y:S02]  /*3f20*/  USEL UR12, URZ, 0x1, UP2 ;  /* 0x00000001ff0c7887 */ /* 0x000fe40009000000 */
[----:B------:R-:W-:Y:S01]  /*3f30*/  USEL UR16, UR16, URZ, UP2 ;  /* 0x000000ff10107287 */ /* 0x000fe20009000000 */
[----:B------:R-:W-:Y:S01]  /*3f40*/  UMOV UR23, 0x40004040 ;  /* 0x4000404000177882 */ /* 0x000fe20000000000 */
[----:B------:R-:W-:Y:S02]  /*3f50*/  UMOV UR25, 0xc0004010 ;  /* 0xc000401000197882 */ /* 0x000fe40000000000 */
[----:B------:R-:W-:Y:S01]  /*3f60*/  @UP1 ULEA UR4, UR16, UR6, 0x3 ;  /* 0x0000000610041291 */ /* 0x000fe2000f8e18ff */
[----:B------:R-:W-:Y:S04]  /*3f70*/  LOP3.LUT R8, R8, UR12, RZ, 0x3c, !PT ;  /* 0x0000000c08087c12 */ /* 0x000fe8000f8e3cff */
[----:B-1----:R-:W-:Y:S04]  /*3f80*/  @P0 SHF.L.U32 R0, R8, 0x1f, RZ ;  /* 0x0000001f08000819 */ /* 0x002fe800000006ff */
[----:B------:R2:W4:Y:S01]  /*3f90*/  @P0 SYNCS.PHASECHK.TRANS64.TRYWAIT P2, [UR4], R0 ;  /* 0x00000000ff0005a7 */ /* 0x0005220008041104 */
[----:B------:R-:W-:Y:S03]  /*3fa0*/  USHF.L.U32 UR4, UR13, 0x8, URZ ;  /* 0x000000080d047899 */ /* 0x000fe600080006ff */
[----:B------:R-:W-:Y:S01]  /*3fb0*/  UMOV UR13, UR16 ;  /* 0x00000010000d7c82 */ /* 0x000fe20008000000 */
[----:B------:R-:W-:Y:S02]  /*3fc0*/  UIADD3 UR22, UPT, UPT, UR18, UR4, URZ ;  /* 0x0000000412167290 */ /* 0x000fe4000fffe0ff */
[----:B------:R-:W-:Y:S09]  /*3fd0*/  UIADD3 UR24, UPT, UPT, UR4, UR11, URZ ;  /* 0x0000000b04187290 */ /* 0x000ff2000fffe0ff */
[----:B------:R2:W-:Y:S01]  /*3fe0*/  UTCQMMA gdesc[UR22], gdesc[UR24], tmem[UR8], tmem[UR20], idesc[UR21], UP4 ;  /* 0x00ff1418160075ea */ /* 0x0005e2000a000308 */
[----:B------:R-:W-:Y:S01]  /*3ff0*/  UPLOP3.LUT UP4, UPT, UPT, UPT, UPT, 0x80, 0x8 ;  /* 0x000000000008789c */ /* 0x000fe20003f8f070 */
[----:B------:R2:W-:Y:S01]  /*4000*/  UTCBAR [UR7], URZ ;  /* 0x000000ff070073e9 */ /* 0x0005e200080000ff */
[----:B------:R-:W-:Y:S09]  /*4010*/  BRA.U UP0, `(.L_x_79) ;  /* 0xfffffffd00887547 */ /* 0x000ff2000b83ffff */
.L_x_76:
[----:B------:R-:W-:Y:S01]  /*4020*/  UIADD3 UR17, UPT, UPT, UR17, 0x1, URZ ;  /* 0x0000000111117890 */ /* 0x000fe2000fffe0ff */
[C---:B------:R-:W-:Y:S01]  /*4030*/  ISETP.NE.AND P0, PT, R10.reuse, 0x2, PT ;  /* 0x000000020a00780c */ /* 0x040fe20003f05270 */
[----:B------:R-:W-:Y:S02]  /*4040*/  UIADD3 UR9, UPT, UPT, UR9, 0x1d0, URZ ;  /* 0x000001d009097890 */ /* 0x000fe4000fffe0ff */
[----:B------:R-:W-:Y:S01]  /*4050*/  UISETP.NE.AND UP0, UPT, UR17, 0x4, UPT ;  /* 0x000000041100788c */ /* 0x000fe2000bf05270 */
[----:B-12---:R-:W-:Y:S02]  /*4060*/  SEL R0, RZ, 0x1, P0 ;  /* 0x00000001ff007807 */ /* 0x006fe40000000000 */
[----:B------:R-:W-:Y:S01]  /*4070*/  SEL R10, R10, RZ, P0 ;  /* 0x000000ff0a0a7207 */ /* 0x000fe20000000000 */
[----:B------:R-:W-:Y:S01]  /*4080*/  USEL UR4, URZ, 0x1, UP0 ;  /* 0x00000001ff047887 */ /* 0x000fe20008000000 */
[----:B------:R-:W-:Y:S01]  /*4090*/  LOP3.LUT R9, R9, R0, RZ, 0x3c, !PT ;  /* 0x0000000009097212 */ /* 0x000fe200078e3cff */
[----:B------:R-:W-:Y:S01]  /*40a0*/  USEL UR17, UR17, URZ, UP0 ;  /* 0x000000ff11117287 */ /* 0x000fe20008000000 */
[----:B------:R1:W-:Y:S03]  /*40b0*/  UTCBAR [UR9], URZ ;  /* 0x000000ff090073e9 */ /* 0x0003e600080000ff */
[----:B------:R-:W-:Y:S01]  /*40c0*/  LOP3.LUT R11, R11, UR4, RZ, 0x3c, !PT ;  /* 0x000000040b0b7c12 */ /* 0x000fe2000f8e3cff */
[----:B------:R-:W-:Y:S07]  /*40d0*/  @P1 BRA `(.L_x_80) ;  /* 0xfffffff800d81947 */ /* 0x000fee000383ffff */
[----:B------:R-:W2:Y:S01]  /*40e0*/  S2UR UR4, SR_CgaCtaId ;  /* 0x00000000000479c3 */ /* 0x000ea20000008800 */
[----:B------:R-:W-:Y:S01]  /*40f0*/  ELECT P0, URZ, PT ;  /* 0x0000000000ff782f */ /* 0x000fe20003800000 */
[----:B------:R-:W-:Y:S01]  /*4100*/  IMAD.MOV.U32 R0, RZ, RZ, 0x1 ;  /* 0x00000001ff007424 */ /* 0x000fe200078e00ff */
[----:B------:R-:W-:Y:S01]  /*4110*/  UIADD3 UR6, UPT, UPT, UR6, 0x1f0, URZ ;  /* 0x000001f006067890 */ /* 0x000fe2000fffe0ff */
[----:B------:R-:W-:Y:S01]  /*4120*/  SHF.L.U32 R3, R11, 0x1f, RZ ;  /* 0x0000001f0b037819 */ /* 0x000fe200000006ff */
[----:B------:R-:W-:-:S03]  /*4130*/  UMOV UR5, 0x40 ;  /* 0x0000004000057882 */ /* 0x000fc60000000000 */
[----:B------:R-:W-:Y:S01]  /*4140*/  UVIRTCOUNT.DEALLOC.SMPOOL 0x80 ;  /* 0x000000800000784c */ /* 0x000fe20000000000 */
[----:B--2---:R-:W-:Y:S02]  /*4150*/  ULEA UR4, UR4, UR5, 0x18 ;  /* 0x0000000504047291 */ /* 0x004fe4000f8ec0ff */
[----:B------:R-:W-:-:S07]  /*4160*/  ULEA UR5, UR17, UR6, 0x3 ;  /* 0x0000000611057291 */ /* 0x000fce000f8e18ff */
[----:B------:R2:W-:Y:S02]  /*4170*/  @P0 STS.U8 [UR4+0x1c], R0 ;  /* 0x00001c00ff000988 */ /* 0x0005e40008000004 */
[----:B------:R-:W3:Y:S02]  /*4180*/  SYNCS.PHASECHK.TRANS64.TRYWAIT P0, [UR5], R3 ;  /* 0x00000003ff0075a7 */ /* 0x000ee40008001105 */
[----:B--23--:R-:W-:Y:S05]  /*4190*/  @!P0 BRA `(.L_x_81) ;  /* 0x0000005800588947 */ /* 0x00cfea0003800000 */
.L_x_187:
[----:B------:R-:W-:-:S04]  /*41a0*/  UIADD3 UR7, UPT, UPT, UR17, 0x1, URZ ;  /* 0x0000000111077890 */ /* 0x000fc8000fffe0ff */
[----:B------:R-:W-:-:S04]  /*41b0*/  UISETP.NE.AND UP0, UPT, UR7, 0x4, UPT ;  /* 0x000000040700788c */ /* 0x000fc8000bf05270 */
[----:B------:R-:W-:Y:S02]  /*41c0*/  USEL UR8, URZ, 0x1, UP0 ;  /* 0x00000001ff087887 */ /* 0x000fe40008000000 */
[----:B------:R-:W-:-:S04]  /*41d0*/  USEL UR7, UR7, URZ, UP0 ;  /* 0x000000ff07077287 */ /* 0x000fc80008000000 */
[----:B------:R-:W-:Y:S01]  /*41e0*/  ULEA UR5, UR7, UR6, 0x3 ;  /* 0x0000000607057291 */ /* 0x000fe2000f8e18ff */
[----:B------:R-:W-:-:S04]  /*41f0*/  LOP3.LUT R2, R11, UR8, RZ, 0x3c, !PT ;  /* 0x000000080b027c12 */ /* 0x000fc8000f8e3cff */
[----:B--2---:R-:W-:-:S04]  /*4200*/  SHF.L.U32 R3, R2, 0x1f, RZ ;  /* 0x0000001f02037819 */ /* 0x004fc800000006ff */
[----:B------:R-:W2:Y:S02]  /*4210*/  SYNCS.PHASECHK.TRANS64.TRYWAIT P0, [UR5], R3 ;  /* 0x00000003ff0075a7 */ /* 0x000ea40008001105 */
[----:B--2---:R-:W-:Y:S05]  /*4220*/  @!P0 BRA `(.L_x_82) ;  /* 0x00000058004c8947 */ /* 0x004fea0003800000 */
.L_x_189:
        /* <DEDUP_REMOVED lines=9> */
.L_x_191:
[----:B------:R-:W-:-:S04]  /*42c0*/  UIADD3 UR7, UPT, UPT, UR7, 0x1, URZ ;  /* 0x0000000107077890 */ /* 0x000fc8000fffe0ff */
[----:B------:R-:W-:-:S04]  /*42d0*/  UISETP.NE.AND UP0, UPT, UR7, 0x4, UPT ;  /* 0x000000040700788c */ /* 0x000fc8000bf05270 */
[----:B------:R-:W-:Y:S02]  /*42e0*/  USEL UR5, URZ, 0x1, UP0 ;  /* 0x00000001ff057887 */ /* 0x000fe40008000000 */
[----:B------:R-:W-:-:S04]  /*42f0*/  USEL UR7, UR7, URZ, UP0 ;  /* 0x000000ff07077287 */ /* 0x000fc80008000000 */
[----:B------:R-:W-:Y:S01]  /*4300*/  ULEA UR7, UR7, UR6, 0x3 ;  /* 0x0000000607077291 */ /* 0x000fe2000f8e18ff */
[----:B--2---:R-:W-:-:S04]  /*4310*/  LOP3.LUT R3, R2, UR5, RZ, 0x3c, !PT ;  /* 0x0000000502037c12 */ /* 0x004fc8000f8e3cff */
[----:B------:R-:W-:-:S04]  /*4320*/  SHF.L.U32 R3, R3, 0x1f, RZ ;  /* 0x0000001f03037819 */ /* 0x000fc800000006ff */
[----:B------:R-:W2:Y:S02]  /*4330*/  SYNCS.PHASECHK.TRANS64.TRYWAIT P0, [UR7], R3 ;  /* 0x00000003ff0075a7 */ /* 0x000ea40008001107 */
[----:B--2---:R-:W-:Y:S05]  /*4340*/  @!P0 BRA `(.L_x_84) ;  /* 0x0000005800348947 */ /* 0x004fea0003800000 */
.L_x_193:
[----:B------:R-:W-:Y:S01]  /*4350*/  NOP ;  /* 0x0000000000007918 */ /* 0x000fe20000000000 */
[----:B--2---:R-:W2:Y:S01]  /*4360*/  LDS R0, [UR4+0x14] ;  /* 0x00001404ff007984 */ /* 0x004ea20008000800 */
[----:B------:R-:W-:Y:S01]  /*4370*/  ULOP3.LUT UR6, UR19, 0xffff, URZ, 0xc0, !UPT ;  /* 0x0000ffff13067892 */ /* 0x000fe2000f8ec0ff */
[----:B------:R-:W-:Y:S01]  /*4380*/  UMOV UR8, 0xffff ;  /* 0x0000ffff00087882 */ /* 0x000fe20000000000 */
[----:B------:R-:W-:Y:S02]  /*4390*/  UMOV UR5, 0x1 ;  /* 0x0000000100057882 */ /* 0x000fe40000000000 */
[----:B------:R-:W-:-:S04]  /*43a0*/  USHF.R.U32.HI UR6, URZ, 0x5, UR6 ;  /* 0x00000005ff067899 */ /* 0x000fc80008011606 */
[----:B------:R-:W-:Y:S02]  /*43b0*/  USHF.L.U32 UR8, UR8, UR6, URZ ;  /* 0x0000000608087299 */ /* 0x000fe400080006ff */
[----:B------:R-:W-:-:S04]  /*43c0*/  USHF.L.U32 UR5, UR5, UR6, URZ ;  /* 0x0000000605057299 */ /* 0x000fc800080006ff */
[----:B--2---:R-:W-:-:S04]  /*43d0*/  LOP3.LUT R0, R0, UR8, RZ, 0xc0, !PT ;  /* 0x0000000800007c12 */ /* 0x004fc8000f8ec0ff */
[----:B------:R-:W-:-:S13]  /*43e0*/  ISETP.NE.AND P0, PT, R0, UR8, PT ;  /* 0x0000000800007c0c */ /* 0x000fda000bf05270 */
[----:B------:R-:W-:Y:S05]  /*43f0*/  @P0 BRA `(.L_x_85) ;  /* 0x0000000000580947 */ /* 0x000fea0003800000 */
[----:B------:R-:W2:Y:S02]  /*4400*/  LDS R0, [UR4+0x18] ;  /* 0x00001804ff007984 */ /* 0x000ea40008000800 */
[----:B--2---:R-:W-:-:S04]  /*4410*/  LOP3.LUT R0, R0, UR5, RZ, 0xc0, !PT ;  /* 0x0000000500007c12 */ /* 0x004fc8000f8ec0ff */
[----:B------:R-:W-:-:S13]  /*4420*/  ISETP.NE.AND P0, PT, R0, UR5, PT ;  /* 0x0000000500007c0c */ /* 0x000fda000bf05270 */
[----:B------:R-:W-:Y:S05]  /*4430*/  @P0 BRA `(.L_x_86) ;  /* 0x00000000003c0947 */ /* 0x000fea0003800000 */
[----:B------:R-:W2:Y:S01]  /*4440*/  S2R R2, SR_LANEID ;  /* 0x0000000000027919 */ /* 0x000ea20000000000 */
[----:B------:R-:W-:Y:S01]  /*4450*/  ULOP3.LUT UR8, URZ, UR8, URZ, 0x33, !UPT ;  /* 0x00000008ff087292 */ /* 0x000fe2000f8e33ff */
[----:B------:R-:W-:Y:S01]  /*4460*/  LOP3.LUT R4, RZ, UR5, RZ, 0x33, !PT ;  /* 0x00000005ff047c12 */ /* 0x000fe2000f8e33ff */
[----:B------:R-:W-:Y:S02]  /*4470*/  VOTEU.ANY UR7, UPT, PT ;  /* 0x0000000000077886 */ /* 0x000fe400038e0100 */
[----:B------:R-:W-:Y:S01]  /*4480*/  UFLO.U32 UR7, UR7 ;  /* 0x00000007000772bd */ /* 0x000fe200080e0000 */
[----:B------:R-:W3:Y:S01]  /*4490*/  REDUX UR5, R4 ;  /* 0x00000000040573c4 */ /* 0x000ee20000000000 */
[----:B------:R-:W-:-:S06]  /*44a0*/  IMAD.U32 R0, RZ, RZ, UR8 ;  /* 0x00000008ff007e24 */ /* 0x000fcc000f8e00ff */
[----:B------:R1:W-:Y:S01]  /*44b0*/  UTCATOMSWS.AND URZ, UR8 ;  /* 0x0000000800ff79e3 */ /* 0x0003e20008000000 */
[----:B------:R-:W4:Y:S01]  /*44c0*/  REDUX UR6, R0 ;  /* 0x00000000000673c4 */ /* 0x000f220000000000 */
[----:B--2---:R-:W-:Y:S01]  /*44d0*/  ISETP.EQ.U32.AND P0, PT, R2, UR7, PT ;  /* 0x0000000702007c0c */ /* 0x004fe2000bf02070 */
[----:B---3--:R-:W-:Y:S01]  /*44e0*/  IMAD.U32 R2, RZ, RZ, UR5 ;  /* 0x00000005ff027e24 */ /* 0x008fe2000f8e00ff */
[----:B----4-:R-:W-:-:S11]  /*44f0*/  MOV R3, UR6 ;  /* 0x0000000600037c02 */ /* 0x010fd60008000f00 */
[----:B------:R1:W-:Y:S04]  /*4500*/  @P0 ATOMS.AND RZ, [UR4+0x14], R3 ;  /* 0x00001403ffff098c */ /* 0x0003e8000a800004 */
[----:B------:R1:W-:Y:S01]  /*4510*/  @P0 ATOMS.AND RZ, [UR4+0x18], R2 ;  /* 0x00001802ffff098c */ /* 0x0003e2000a800004 */
[----:B------:R-:W-:Y:S05]  /*4520*/  BRA `(.L_x_87) ;  /* 0x0000000000147947 */ /* 0x000fea0003800000 */
.L_x_86:
[----:B------:R-:W-:Y:S02]  /*4530*/  MOV R2, 0x4550 ;  /* 0x0000455000027802 */ /* 0x000fe40000000f00 */
[----:B-1--45:R-:W-:Y:S05]  /*4540*/  CALL.REL.NOINC `($__internal_0_$__cuda_sm10x_tcgen05_guardrail_trap_col_being_dealloced_not_returned_by_alloc) ;  /* 0x0000005800907944 */ /* 0x032fea0003c00000 */
[----:B------:R-:W-:Y:S05]  /*4550*/  BRA `(.L_x_87) ;  /* 0x0000000000087947 */ /* 0x000fea0003800000 */
.L_x_85:
[----:B------:R-:W-:Y:S02]  /*4560*/  MOV R2, 0x4580 ;  /* 0x0000458000027802 */ /* 0x000fe40000000f00 */
[----:B-1--45:R-:W-:Y:S05]  /*4570*/  CALL.REL.NOINC `($__internal_2_$__cuda_sm10x_tcgen05_guardrail_trap_unallocated_columns_being_dealloced) ;  /* 0x00000058009c7944 */ /* 0x032fea0003c00000 */
.L_x_87:
[----:B------:R-:W-:Y:S01]  /*4580*/  NOP ;  /* 0x0000000000007918 */ /* 0x000fe20000000000 */
[----:B-1----:R-:W-:Y:S05]  /*4590*/  EXIT ;  /* 0x000000000000794d */ /* 0x002fea0003800000 */
.L_x_69:
[----:B------:R-:W-:-:S09]  /*45a0*/  UISETP.NE.OR UP2, UPT, UR8, 0x3, !UP2 ;  /* 0x000000030800788c */ /* 0x000fd2000d745670 */
[----:B------:R-:W-:Y:S05]  /*45b0*/  BRA.U UP2, `(.L_x_88) ;  /* 0x0000000d02407547 */ /* 0x000fea000b800000 */
[----:B------:R-:W1:Y:S01]  /*45c0*/  LDC R0, c[0x0][0xb30] ;  /* 0x0002cc00ff007b82 */ /* 0x000e620000000800 */
[----:B------:R-:W2:Y:S01]  /*45d0*/  LDCU.64 UR8, c[0x0][0x888] ;  /* 0x00011100ff0877ac */ /* 0x000ea20008000a00 */
[----:B------:R-:W-:Y:S02]  /*45e0*/  HFMA2 R29, -RZ, RZ, 0, 0 ;  /* 0x00000000ff1d7431 */ /* 0x000fe400000001ff */
[----:B------:R-:W-:Y:S01]  /*45f0*/  IMAD.MOV.U32 R31, RZ, RZ, 0x1 ;  /* 0x00000001ff1f7424 */ /* 0x000fe200078e00ff */
[----:B------:R-:W-:Y:S01]  /*4600*/  MOV R23, 0x2000 ;  /* 0x0000200000177802 */ /* 0x000fe20000000f00 */
[----:B------:R-:W4:Y:S01]  /*4610*/  LDCU.64 UR4, c[0x0][0x890] ;  /* 0x00011200ff0477ac */ /* 0x000f220008000a00 */
[----:B------:R-:W-:Y:S01]  /*4620*/  IMAD.MOV.U32 R30, RZ, RZ, RZ ;  /* 0x000000ffff1e7224 */ /* 0x000fe200078e00ff */
[----:B------:R-:W3:Y:S01]  /*4630*/  LDC R19, c[0x0][0x370] ;  /* 0x0000dc00ff137b82 */ /* 0x000ee20000000800 */
[----:B------:R-:W-:Y:S01]  /*4640*/  UMOV UR7, 0x400 ;  /* 0x0000040000077882 */ /* 0x000fe20000000000 */
[----:B------:R-:W-:-:S02]  /*4650*/  UPLOP3.LUT UP1, UPT, UPT, UPT, UPT, 0x40, 0x4 ;  /* 0x000000000004789c */ /* 0x000fc40003f2e870 */
[----:B------:R-:W-:-:S04]  /*4660*/  ULEA UR7, UR37, UR7, 0x18 ;  /* 0x0000000725077291 */ /* 0x000fc8000f8ec0ff */
[----:B------:R-:W3:Y:S01]  /*4670*/  LDC R2, c[0x0][0xb0c] ;  /* 0x0002c300ff027b82 */ /* 0x000ee20000000800 */
[----:B------:R-:W-:Y:S02]  /*4680*/  UIADD3 UR13, UPT, UPT, UR7, 0x188, URZ ;  /* 0x00000188070d7890 */ /* 0x000fe4000fffe0ff */
[----:B--2---:R-:W-:Y:S02]  /*4690*/  UISETP.NE.U32.AND UP2, UPT, UR8, URZ, UPT ;  /* 0x000000ff0800728c */ /* 0x004fe4000bf45070 */
[----:B------:R-:W-:Y:S02]  /*46a0*/  UIADD3 UR17, UPT, UPT, UR7, 0x180, URZ ;  /* 0x0000018007117890 */ /* 0x000fe4000fffe0ff */
[----:B----4-:R-:W-:Y:S01]  /*46b0*/  UISETP.NE.U32.AND UP3, UPT, UR4, URZ, UPT ;  /* 0x000000ff0400728c */ /* 0x010fe2000bf65070 */
[----:B------:R-:W2:Y:S01]  /*46c0*/  LDC R18, c[0x0][0xb20] ;  /* 0x0002c800ff127b82 */ /* 0x000ea20000000800 */
[----:B-1----:R-:W-:Y:S01]  /*46d0*/  ISETP.NE.AND P1, PT, R0, 0x1, PT ;  /* 0x000000010000780c */ /* 0x002fe20003f25270 */
[----:B------:R-:W-:-:S02]  /*46e0*/  UISETP.NE.AND.EX UP2, UPT, UR9, URZ, UPT, UP2 ;  /* 0x000000ff0900728c */ /* 0x000fc4000bf45320 */
[----:B------:R-:W-:Y:S02]  /*46f0*/  UPRMT UR13, UR37, 0x654, UR13 ;  /* 0x00000654250d7896 */ /* 0x000fe4000800000d */
[----:B------:R-:W-:Y:S02]  /*4700*/  UISETP.NE.AND.EX UP3, UPT, UR5, URZ, UPT, UP3 ;  /* 0x000000ff0500728c */ /* 0x000fe4000bf65330 */
[----:B------:R-:W1:Y:S08]  /*4710*/  LDC.64 R32, c[0x0][0x348] ;  /* 0x0000d200ff207b82 */ /* 0x000e700000000a00 */
[----:B------:R-:W4:Y:S08]  /*4720*/  LDC.64 R16, c[0x0][0xb10] ;  /* 0x0002c400ff107b82 */ /* 0x000f300000000a00 */
[----:B------:R-:W1:Y:S08]  /*4730*/  LDC.64 R6, c[0x0][0xb18] ;  /* 0x0002c600ff067b82 */ /* 0x000e700000000a00 */
[----:B------:R-:W1:Y:S08]  /*4740*/  LDC.64 R4, c[0x0][0xb28] ;  /* 0x0002ca00ff047b82 */ /* 0x000e700000000a00 */
[----:B--23--:R-:W1:Y:S02]  /*4750*/  LDC R22, c[0x0][0x374] ;  /* 0x0000dd00ff167b82 */ /* 0x00ce640000000800 */
.L_x_97:
[C---:B------:R-:W-:Y:S02]  /*4760*/  LEA R0, R30.reuse, UR7, 0x3 ;  /* 0x000000071e007c11 */ /* 0x040fe4000f8e18ff */
[----:B------:R-:W-:Y:S02]  /*4770*/  SHF.L.U32 R3, R29, 0x1f, RZ ;  /* 0x0000001f1d037819 */ /* 0x000fe400000006ff */
[----:B------:R-:W-:Y:S02]  /*4780*/  LEA R24, R30, UR7, 0x4 ;  /* 0x000000071e187c11 */ /* 0x000fe4000f8e20ff */
[----:B--2---:R-:W2:Y:S02]  /*4790*/  SYNCS.PHASECHK.TRANS64.TRYWAIT P0, [R0+URZ+0x1b0], R3 ;  /* 0x0001b003000075a7 */ /* 0x004ea400080011ff */
[----:B--2---:R-:W-:Y:S05]  /*47a0*/  @!P0 BRA `(.L_x_89) ;  /* 0x0000005400348947 */ /* 0x004fea0003800000 */
.L_x_194:
[----:B------:R-:W-:Y:S01]  /*47b0*/  ISETP.GE.AND P0, PT, R72, 0x1, PT ;  /* 0x000000014800780c */ /* 0x000fe20003f06270 */
[----:B------:R-:W3:Y:S01]  /*47c0*/  LDS.128 R24, [R24+0x240] ;  /* 0x0002400018187984 */ /* 0x000ee20000000c00 */
[----:B--2---:R-:W-:Y:S01]  /*47d0*/  VIADD R0, R0, 0x1c0 ;  /* 0x000001c000007836 */ /* 0x004fe20000000000 */
[----:B------:R-:W-:Y:S01]  /*47e0*/  @!PT LDS RZ, [RZ] ;  /* 0x00000000fffff984 */ /* 0x000fe20000000800 */
[----:B------:R-:W-:Y:S01]  /*47f0*/  @!PT LDS RZ, [RZ] ;  /* 0x00000000fffff984 */ /* 0x000fe20000000800 */
[----:B------:R-:W-:Y:S01]  /*4800*/  @!PT LDS RZ, [RZ] ;  /* 0x00000000fffff984 */ /* 0x000fe20000000800 */
[----:B------:R-:W-:Y:S01]  /*4810*/  @!PT LDS RZ, [RZ] ;  /* 0x00000000fffff984 */ /* 0x000fe20000000800 */
[----:B------:R2:W-:Y:S06]  /*4820*/  MEMBAR.ALL.CTA ;  /* 0x0000000000007992 */ /* 0x0005ec0000008000 */
[----:B--2---:R-:W2:Y:S01]  /*4830*/  FENCE.VIEW.ASYNC.S ;  /* 0x00000000000073c6 */ /* 0x004ea20000000000 */
[----:B------:R-:W-:Y:S04]  /*4840*/  PRMT R0, RZ, 0x654, R0 ;  /* 0x00000654ff007816 */ /* 0x000fe80000000000 */
[----:B--2---:R2:W-:Y:S01]  /*4850*/  SYNCS.ARRIVE.TRANS64.RED.A1T0 RZ, [R0+URZ], RZ ;  /* 0x000000ff00ff79a7 */ /* 0x0045e200081004ff */
[----:B---3--:R-:W-:Y:S11]  /*4860*/  LOP3.LUT P3, RZ, R26, 0x1, RZ, 0xc0, !PT ;  /* 0x000000011aff7812 */ /* 0x008ff6000786c0ff */
[----:B------:R-:W-:Y:S02]  /*4870*/  @!UPT UIADD3 URZ, UPT, UPT, URZ, URZ, URZ ;  /* 0x000000fffffff290 */ /* 0x000fe4000fffe0ff */
[----:B------:R-:W-:Y:S02]  /*4880*/  @P3 MOV R13, R24 ;  /* 0x00000018000d3202 */ /* 0x000fe40000000f00 */
[----:B------:R-:W-:Y:S01]  /*4890*/  @P3 LOP3.LUT R8, R25, 0xffff, RZ, 0xc0, !PT ;  /* 0x0000ffff19083812 */ /* 0x000fe200078ec0ff */
[----:B--2---:R-:W-:Y:S06]  /*48a0*/  @!P0 BRA `(.L_x_90) ;  /* 0x0000000000a48947 */ /* 0x004fec0003800000 */
[----:B-1----:R-:W-:Y:S01]  /*48b0*/  IMAD.HI.U32 R35, R22, R7, RZ ;  /* 0x0000000716237227 */ /* 0x002fe200078e00ff */
[----:B------:R-:W-:Y:S02]  /*48c0*/  ISETP.NE.AND P0, PT, R6, 0x1, PT ;  /* 0x000000010600780c */ /* 0x000fe40003f05270 */
[----:B------:R-:W-:Y:S01]  /*48d0*/  ISETP.NE.AND P2, PT, R72, 0x1, PT ;  /* 0x000000014800780c */ /* 0x000fe20003f45270 */
[----:B----4-:R-:W-:Y:S01]  /*48e0*/  IMAD.HI.U32 R34, R19, R16, RZ ;  /* 0x0000001013227227 */ /* 0x010fe200078e00ff */
[----:B------:R-:W-:Y:S02]  /*48f0*/  SHF.R.U32.HI R35, RZ, R18, R35 ;  /* 0x00000012ff237219 */ /* 0x000fe40000011623 */
[----:B------:R-:W-:Y:S01]  /*4900*/  ISETP.NE.AND P4, PT, R2, 0x1, PT ;  /* 0x000000010200780c */ /* 0x000fe20003f85270 */
[----:B------:R-:W-:Y:S01]  /*4910*/  IMAD.HI.U32 R36, R13, R16, RZ ;  /* 0x000000100d247227 */ /* 0x000fe200078e00ff */
[----:B------:R-:W-:Y:S02]  /*4920*/  SHF.R.U32.HI R34, RZ, R17, R34 ;  /* 0x00000011ff227219 */ /* 0x000fe40000011622 */
[----:B------:R-:W-:Y:S01]  /*4930*/  SEL R3, R22, R35, !P0 ;  /* 0x0000002316037207 */ /* 0x000fe20004000000 */
[C---:B------:R-:W-:Y:S01]  /*4940*/  IMAD.HI.U32 R35, R8.reuse, R7, RZ ;  /* 0x0000000708237227 */ /* 0x040fe200078e00ff */
[----:B------:R-:W-:Y:S02]  /*4950*/  SEL R11, R19, R34, !P4 ;  /* 0x00000022130b7207 */ /* 0x000fe40006000000 */
[----:B------:R-:W-:Y:S01]  /*4960*/  SHF.R.U32.HI R36, RZ, R17, R36 ;  /* 0x00000011ff247219 */ /* 0x000fe20000011624 */
[----:B------:R-:W-:Y:S01]  /*4970*/  IMAD.HI.U32 R38, R3, R4, RZ ;  /* 0x0000000403267227 */ /* 0x000fe200078e00ff */
[----:B------:R-:W-:Y:S03]  /*4980*/  SHF.R.U32.HI R35, RZ, R18, R35 ;  /* 0x00000012ff237219 */ /* 0x000fe60000011623 */
[----:B------:R-:W-:Y:S01]  /*4990*/  IMAD.HI.U32 R34, R11, R4, RZ ;  /* 0x000000040b227227 */ /* 0x000fe200078e00ff */
[----:B------:R-:W-:Y:S02]  /*49a0*/  @P2 SHF.R.U32.HI R3, RZ, R5, R38 ;  /* 0x00000005ff032219 */ /* 0x000fe40000011626 */
[----:B------:R-:W-:Y:S02]  /*49b0*/  SEL R9, R8, R35, !P0 ;  /* 0x0000002308097207 */ /* 0x000fe40004000000 */
[----:B------:R-:W-:Y:S01]  /*49c0*/  @P2 SHF.R.U32.HI R11, RZ, R5, R34 ;  /* 0x00000005ff0b2219 */ /* 0x000fe20000011622 */
[C---:B------:R-:W-:Y:S01]  /*49d0*/  IMAD R10, R72.reuse, R3, RZ ;  /* 0x00000003480a7224 */ /* 0x040fe200078e02ff */
[----:B------:R-:W-:Y:S01]  /*49e0*/  SEL R3, R13, R36, !P4 ;  /* 0x000000240d037207 */ /* 0x000fe20006000000 */
[C---:B------:R-:W-:Y:S03]  /*49f0*/  IMAD.HI.U32 R14, R9.reuse, R4, RZ ;  /* 0x00000004090e7227 */ /* 0x040fe600078e00ff */
[----:B------:R-:W-:Y:S01]  /*4a00*/  ISETP.GE.AND P0, PT, R9, R10, PT ;  /* 0x0000000a0900720c */ /* 0x000fe20003f06270 */
[C---:B------:R-:W-:Y:S01]  /*4a10*/  IMAD R12, R72.reuse, R11, RZ ;  /* 0x0000000b480c7224 */ /* 0x040fe200078e02ff */
[-C--:B------:R-:W-:Y:S04]  /*4a20*/  SHF.R.U32.HI R14, RZ, R5.reuse, R14 ;  /* 0x00000005ff0e7219 */ /* 0x080fe8000001160e */
[----:B------:R-:W-:Y:S02]  /*4a30*/  ISETP.GE.OR P0, PT, R3, R12, P0 ;  /* 0x0000000c0300720c */ /* 0x000fe40000706670 */
[----:B------:R-:W-:Y:S05]  /*4a40*/  SEL R15, R9, R14, !P2 ;  /* 0x0000000e090f7207 */ /* 0x000fea0005000000 */
[----:B------:R-:W-:Y:S04]  /*4a50*/  IMAD.MOV R14, RZ, RZ, -R15 ;  /* 0x000000ffff0e7224 */ /* 0x000fe800078e0a0f */
[----:B------:R-:W-:Y:S02]  /*4a60*/  IMAD R14, R72, R14, R9 ;  /* 0x0000000e480e7224 */ /* 0x000fe400078e0209 */
[C---:B------:R-:W-:Y:S05]  /*4a70*/  @!P0 IMAD.HI.U32 R10, R3.reuse, R4, RZ ;  /* 0x00000004030a8227 */ /* 0x040fea00078e00ff */
[----:B------:R-:W-:Y:S04]  /*4a80*/  @!P0 SHF.R.U32.HI R10, RZ, R5, R10 ;  /* 0x00000005ff0a8219 */ /* 0x000fe8000001160a */
[----:B------:R-:W-:Y:S01]  /*4a90*/  @!P0 SEL R0, R3, R10, !P2 ;  /* 0x0000000a03008207 */ /* 0x000fe20005000000 */
[----:B------:R-:W-:Y:S03]  /*4aa0*/  IMAD.MOV R10, RZ, RZ, -R3 ;  /* 0x000000ffff0a7224 */ /* 0x000fe600078e0a03 */
[----:B------:R-:W-:Y:S01]  /*4ab0*/  @!P0 IADD3 R15, PT, PT, R15, -R0, RZ ;  /* 0x800000000f0f8210 */ /* 0x000fe20007ffe0ff */
[----:B------:R-:W-:Y:S01]  /*4ac0*/  @!P0 IMAD R0, R11, R14, R0 ;  /* 0x0000000e0b008224 */ /* 0x000fe200078e0200 */
[----:B------:R-:W-:Y:S01]  /*4ad0*/  IADD3 R11, PT, PT, -R9, RZ, RZ ;  /* 0x000000ff090b7210 */ /* 0x000fe20007ffe1ff */
[----:B------:R-:W-:Y:S02]  /*4ae0*/  IMAD R13, R2, R10, R13 ;  /* 0x0000000a020d7224 */ /* 0x000fe400078e020d */
[----:B------:R-:W-:Y:S02]  /*4af0*/  @!P0 IMAD R9, R15, R72, R3 ;  /* 0x000000480f098224 */ /* 0x000fe400078e0203 */
[----:B------:R-:W-:Y:S02]  /*4b00*/  @!P0 IMAD.MOV.U32 R3, RZ, RZ, R0 ;  /* 0x000000ffff038224 */ /* 0x000fe400078e0000 */
[----:B------:R-:W-:Y:S02]  /*4b10*/  IMAD R8, R6, R11, R8 ;  /* 0x0000000b06087224 */ /* 0x000fe400078e0208 */
[----:B------:R-:W-:Y:S02]  /*4b20*/  IMAD R13, R3, R2, R13 ;  /* 0x00000002030d7224 */ /* 0x000fe400078e020d */
[----:B------:R-:W-:Y:S02]  /*4b30*/  IMAD R8, R9, R6, R8 ;  /* 0x0000000609087224 */ /* 0x000fe400078e0208 */
.L_x_90:
[----:B------:R-:W-:Y:S05]  /*4b40*/  BRA.U UP1, `(.L_x_91) ;  /* 0x0000000101107547 */ /* 0x000fea000b800000 */
[----:B------:R-:W-:Y:S04]  /*4b50*/  MOV R0, UR6 ;  /* 0x0000000600007c02 */ /* 0x000fe80008000f00 */
[----:B------:R-:W-:Y:S04]  /*4b60*/  SHF.L.U32 R3, R0, 0x1f, RZ ;  /* 0x0000001f00037819 */ /* 0x000fe800000006ff */
[----:B------:R-:W2:Y:S02]  /*4b70*/  SYNCS.PHASECHK.TRANS64.TRYWAIT P0, [UR7+0x1a8], R3 ;  /* 0x0001a803ff0075a7 */ /* 0x000ea40008001107 */
[----:B--2---:R-:W-:Y:S05]  /*4b80*/  @!P0 BRA `(.L_x_92) ;  /* 0x0000005000508947 */ /* 0x004fea0003800000 */
.L_x_91:
[----:B------:R-:W-:Y:S02]  /*4b90*/  R2UR UR19, R21 ;  /* 0x00000000151372ca */ /* 0x000fe400000e0000 */
[----:B------:R-:W-:Y:S02]  /*4ba0*/  R2UR UR18, R20 ;  /* 0x00000000141272ca */ /* 0x000fe400000e0000 */
[----:B------:R-:W-:Y:S02]  /*4bb0*/  ISETP.NE.U32.AND P2, PT, RZ, UR4, PT ;  /* 0x00000004ff007c0c */ /* 0x000fe4000bf45070 */
[----:B------:R-:W-:Y:S02]  /*4bc0*/  SHF.L.U32 R12, R31, 0x1f, RZ ;  /* 0x0000001f1f0c7819 */ /* 0x000fe400000006ff */
[----:B------:R-:W-:Y:S05]  /*4bd0*/  ISETP.NE.AND.EX P2, PT, RZ, UR5, PT, P2 ;  /* 0x00000005ff007c0c */ /* 0x000fea000bf45320 */
[----:B------:R-:W-:Y:S02]  /*4be0*/  USHF.L.U32 UR19, UR19, 0x7, URZ ;  /* 0x0000000713137899 */ /* 0x000fe400080006ff */
[----:B------:R-:W-:Y:S01]  /*4bf0*/  USHF.L.U32 UR18, UR18, 0x7, URZ ;  /* 0x0000000712127899 */ /* 0x000fe200080006ff */
[----:B------:R-:W-:Y:S11]  /*4c00*/  BRA.U !UP3, `(.L_x_93) ;  /* 0x000000010b347547 */ /* 0x000ff6000b800000 */
[----:B------:R-:W-:Y:S01]  /*4c10*/  UPLOP3.LUT UP0, UPT, UPT, UPT, UP2, 0x80, 0x8 ;  /* 0x000000000008789c */ /* 0x000fe20003f0f020 */
[----:B--2---:R-:W-:Y:S02]  /*4c20*/  HFMA2 R0, -RZ, RZ, 0, 5.9604644775390625e-08 ;  /* 0x00000001ff007431 */ /* 0x004fe400000001ff */
[----:B------:R-:W-:Y:S03]  /*4c30*/  IMAD.MOV.U32 R171, RZ, RZ, 0x1 ;  /* 0x00000001ffab7424 */ /* 0x000fe600078e00ff */
[----:B------:R-:W-:Y:S05]  /*4c40*/  PLOP3.LUT P0, PT, PT, PT, UP0, 0x80, 0x8 ;  /* 0x000000000008781c */ /* 0x000fea0003f0f008 */
[----:B------:R-:W2:Y:S01]  /*4c50*/  @UP0 LDCU.64 UR10, c[0x0][0x888] ;  /* 0x00011100ff0a07ac */ /* 0x000ea20008000a00 */
[----:B------:R-:W-:Y:S07]  /*4c60*/  @UP0 UIMAD UR8, UR36, UR4, URZ ;  /* 0x00000004240802a4 */ /* 0x000fee000f8e02ff */
[----:B------:R-:W-:Y:S01]  /*4c70*/  @!P0 PRMT R171, R0, 0x7610, R171 ;  /* 0x0000761000ab8816 */ /* 0x000fe200000000ab */
[----:B--2---:R-:W-:Y:S03]  /*4c80*/  @UP0 UIMAD.WIDE UR10, UR8, 0x4, UR10 ;  /* 0x00000004080a08a5 */ /* 0x004fe6000f8e020a */
[----:B------:R-:W2:Y:S03]  /*4c90*/  @!UP0 LDCU UR8, c[0x0][0x880] ;  /* 0x00011000ff0887ac */ /* 0x000ea60008000800 */
[----:B------:R-:W-:Y:S01]  /*4ca0*/  IMAD.U32 R10, RZ, RZ, UR10 ;  /* 0x0000000aff0a7e24 */ /* 0x000fe2000f8e00ff */
[----:B------:R-:W-:Y:S05]  /*4cb0*/  MOV R11, UR11 ;  /* 0x0000000b000b7c02 */ /* 0x000fea0008000f00 */
[----:B-----5:R3:W5:Y:S02]  /*4cc0*/  @P0 LDG.E R81, desc[UR46][R10.64] ;  /* 0x0000002e0a510981 */ /* 0x020764000c1e1900 */
[----:B--23--:R-:W-:Y:S07]  /*4cd0*/  @!P0 IMAD.U32 R81, RZ, RZ, UR8 ;  /* 0x00000008ff518e24 */ /* 0x00cfee000f8e00ff */
.L_x_93:
[----:B-----5:R-:W-:Y:S01]  /*4ce0*/  @!P2 FSETP.EQ.AND P0, PT, R81, RZ, PT ;  /* 0x000000ff5100a20b */ /* 0x020fe20003f02000 */
[----:B------:R-:W-:Y:S01]  /*4cf0*/  @!UPT UIADD3 URZ, UPT, UPT, URZ, URZ, URZ ;  /* 0x000000fffffff290 */ /* 0x000fe2000fffe0ff */
[----:B------:R-:W-:Y:S11]  /*4d00*/  @!P2 BRA `(.L_x_94) ;  /* 0x000000000014a947 */ /* 0x000ff60003800000 */
[----:B------:R-:W-:Y:S02]  /*4d10*/  LOP3.LUT P2, RZ, R171, 0xff, RZ, 0xc0, !PT ;  /* 0x000000ffabff7812 */ /* 0x000fe4000784c0ff */
[----:B------:R-:W-:Y:S04]  /*4d20*/  PLOP3.LUT P0, PT, PT, PT, UP0, 0x80, 0x8 ;  /* 0x000000000008781c */ /* 0x000fe80003f0f008 */
[----:B------:R-:W-:Y:S07]  /*4d30*/  PLOP3.LUT P0, PT, P0, PT, PT, 0x8, 0x80 ;  /* 0x000000000080781c */ /* 0x000fee000070e170 */
[----:B------:R-:W-:Y:S11]  /*4d40*/  @P2 FSETP.EQ.AND P0, PT, R81, RZ, PT ;  /* 0x000000ff5100220b */ /* 0x000ff60003f02000 */
[----:B------:R-:W-:Y:S02]  /*4d50*/  @!UPT UIADD3 URZ, UPT, UPT, URZ, URZ, URZ ;  /* 0x000000fffffff290 */ /* 0x000fe4000fffe0ff */
.L_x_94:
[----:B------:R-:W3:Y:S01]  /*4d60*/  SYNCS.PHASECHK.TRANS64.TRYWAIT P2, [UR7+0x190], R12 ;  /* 0x0001900cff0075a7 */ /* 0x000ee20008041107 */
[----:B------:R-:W-:Y:S04]  /*4d70*/  ELECT P4, URZ, PT ;  /* 0x0000000000ff782f */ /* 0x000fe80003880000 */
[----:B------:R-:W-:Y:S11]  /*4d80*/  PLOP3.LUT P4, PT, P0, P4, PT, 0xf2, 0x2f ;  /* 0x00000000002f781c */ /* 0x000ff60000789e72 */
[----:B------:R-:W-:Y:S02]  /*4d90*/  @!UPT UIADD3 URZ, UPT, UPT, URZ, URZ, URZ ;  /* 0x000000fffffff290 */ /* 0x000fe4000fffe0ff */
[----:B-1----:R-:W-:Y:S05]  /*4da0*/  @!P4 IADD3 R21, P0, PT, R32, 0x580, RZ ;  /* 0x000005802015c810 */ /* 0x002fea0007f1e0ff */
[----:B------:R-:W-:Y:S01]  /*4db0*/  @!P4 IMAD.X R20, RZ, RZ, R33, P0 ;  /* 0x000000ffff14c224 */ /* 0x000fe200000e0621 */
[----:B---3--:R-:W-:Y:S07]  /*4dc0*/  @!P2 BRA `(.L_x_95) ;  /* 0x0000004c00d8a947 */ /* 0x008fee0003800000 */
.L_x_197:
[----:B------:R-:W3:Y:S01]  /*4dd0*/  LDC.64 R14, c[0x0][0xb10] ;  /* 0x0002c400ff0e7b82 */ /* 0x000ee20000000a00 */
[----:B------:R-:W-:Y:S01]  /*4de0*/  @!P4 R2UR UR8, R20 ;  /* 0x000000001408c2ca */ /* 0x000fe200000e0000 */
[----:B------:R-:W-:Y:S01]  /*4df0*/  VOTEU.ALL UP1, P4 ;  /* 0x0000000000ff7886 */ /* 0x000fe20002020000 */
[----:B------:R-:W-:Y:S01]  /*4e00*/  @!P4 R2UR UR9, R21 ;  /* 0x000000001509c2ca */ /* 0x000fe200000e0000 */
[----:B------:R-:W-:Y:S01]  /*4e10*/  UMOV UR10, 0x0 ;  /* 0x00000000000a7882 */ /* 0x000fe20000000000 */
[----:B------:R-:W-:Y:S03]  /*4e20*/  UMOV UR11, 0x10000000 ;  /* 0x10000000000b7882 */ /* 0x000fe60000000000 */
[----:B------:R-:W5:Y:S01]  /*4e30*/  LDC.64 R10, c[0x0][0xb18] ;  /* 0x0002c600ff0a7b82 */ /* 0x000f620000000a00 */
[----:B------:R-:W-:Y:S01]  /*4e40*/  @!UP1 UIADD3 UR16, UPT, UPT, UR7, 0x400, URZ ;  /* 0x0000040007109890 */ /* 0x000fe2000fffe0ff */
[----:B------:R-:W-:Y:S01]  /*4e50*/  @P3 SHF.R.U32.HI R28, RZ, 0x10, R25 ;  /* 0x00000010ff1c3819 */ /* 0x000fe20000011619 */
[----:B------:R-:W-:Y:S01]  /*4e60*/  VOTEU.ALL UP1, P4 ;  /* 0x0000000000ff7886 */ /* 0x000fe20002020000 */
[----:B------:R-:W-:Y:S01]  /*4e70*/  UMOV UR20, UR36 ;  /* 0x0000002400147c82 */ /* 0x000fe20008000000 */
[----:B------:R-:W-:Y:S03]  /*4e80*/  VIADD R30, R30, 0x1 ;  /* 0x000000011e1e7836 */ /* 0x000fe60000000000 */
[----:B--2---:R-:W2:Y:S01]  /*4e90*/  @!P1 LDC R0, c[0x0][0xb20] ;  /* 0x0002c800ff009b82 */ /* 0x004ea20000000800 */
[----:B------:R-:W-:Y:S01]  /*4ea0*/  IMAD.U32 R21, RZ, RZ, UR8 ;  /* 0x00000008ff157e24 */ /* 0x000fe2000f8e00ff */
[----:B------:R-:W-:Y:S06]  /*4eb0*/  UPRMT UR8, UR37, 0x654, UR17 ;  /* 0x0000065425087896 */ /* 0x000fec0008000011 */
[----:B-1----:R-:W1:Y:S01]  /*4ec0*/  @!P1 LDC R3, c[0x0][0xb0c] ;  /* 0x0002c300ff039b82 */ /* 0x002e620000000800 */
[----:B------:R-:W-:Y:S01]  /*4ed0*/  IMAD.U32 R20, RZ, RZ, UR9 ;  /* 0x00000009ff147e24 */ /* 0x000fe2000f8e00ff */
[----:B------:R-:W-:Y:S04]  /*4ee0*/  @!P4 R2UR UR15, R21 ;  /* 0x00000000150fc2ca */ /* 0x000fe800000e0000 */
[----:B------:R-:W-:Y:S01]  /*4ef0*/  @!P4 R2UR UR14, R20 ;  /* 0x00000000140ec2ca */ /* 0x000fe200000e0000 */
[----:B------:R-:W-:Y:S11]  /*4f00*/  @!P4 IMAD.MOV.U32 R20, RZ, RZ, 0x2000 ;  /* 0x00002000ff14c424 */ /* 0x000ff600078e00ff */
[----:B------:R-:W-:Y:S01]  /*4f10*/  @!UPT UIADD3 URZ, UPT, UPT, URZ, URZ, URZ ;  /* 0x000000fffffff290 */ /* 0x000fe2000fffe0ff */
[----:B------:R1:W-:Y:S01]  /*4f20*/  @!UP1 UTMALDG.3D [UR16], [UR14], desc[UR10] ;  /* 0x00000a100e0095b4 */ /* 0x0003e20008011000 */
[----:B------:R1:W-:Y:S02]  /*4f30*/  @!P4 SYNCS.ARRIVE.TRANS64.RED.A0TR RZ, [UR7+0x180], R20 ;  /* 0x00018014ffffc9a7 */ /* 0x0003e40008300407 */
[----:B-1----:R-:W-:Y:S01]  /*4f40*/  @!P1 ISETP.NE.AND P2, PT, R3, 0x1, PT ;  /* 0x000000010300980c */ /* 0x002fe20003f45270 */
[C---:B---3--:R-:W-:Y:S01]  /*4f50*/  @!P1 IMAD.HI.U32 R14, R13.reuse, R14, RZ ;  /* 0x0000000e0d0e9227 */ /* 0x048fe200078e00ff */
[----:B-----5:R-:W-:Y:S03]  /*4f60*/  @!P1 ISETP.NE.AND P0, PT, R10, 0x1, PT ;  /* 0x000000010a00980c */ /* 0x020fe60003f05270 */
[C---:B------:R-:W-:Y:S01]  /*4f70*/  @!P1 IMAD.HI.U32 R11, R8.reuse, R11, RZ ;  /* 0x0000000b080b9227 */ /* 0x040fe200078e00ff */
[----:B------:R-:W-:Y:S04]  /*4f80*/  @!P1 SHF.R.U32.HI R14, RZ, R15, R14 ;  /* 0x0000000fff0e9219 */ /* 0x000fe8000001160e */
[----:B--2---:R-:W-:Y:S01]  /*4f90*/  @!P1 SHF.R.U32.HI R9, RZ, R0, R11 ;  /* 0x00000000ff099219 */ /* 0x004fe2000001160b */
[----:B------:R-:W-:Y:S01]  /*4fa0*/  SYNCS.ARRIVE.TRANS64.RED.A1T0 RZ, [UR8], RZ ;  /* 0x000000ffffff79a7 */ /* 0x000fe20008100408 */
[----:B------:R-:W-:Y:S02]  /*4fb0*/  @!P1 SEL R14, R13, R14, !P2 ;  /* 0x0000000e0d0e9207 */ /* 0x000fe40005000000 */
[----:B------:R-:W-:Y:S01]  /*4fc0*/  @!P1 SEL R9, R8, R9, !P0 ;  /* 0x0000000908099207 */ /* 0x000fe20004000000 */
[----:B------:R-:W1:Y:S04]  /*4fd0*/  SYNCS.PHASECHK.TRANS64.TRYWAIT P5, [UR7+0x198], R12 ;  /* 0x0001980cff0075a7 */ /* 0x000e6800080a1107 */
[----:B------:R-:W-:Y:S02]  /*4fe0*/  @!P1 IMAD.IADD R0, R9, 0x1, -R14 ;  /* 0x0000000109009824 */ /* 0x000fe400078e0a0e */
[----:B------:R-:W-:Y:S02]  /*4ff0*/  @!P1 IMAD.IADD R9, R14, 0x1, -R9 ;  /* 0x000000010e099824 */ /* 0x000fe400078e0a09 */
[----:B------:R-:W-:Y:S02]  /*5000*/  @!P1 IMAD R13, R0, R3, R13 ;  /* 0x00000003000d9224 */ /* 0x000fe400078e020d */
[----:B------:R-:W-:Y:S01]  /*5010*/  @!P1 IMAD R8, R9, R10, R8 ;  /* 0x0000000a09089224 */ /* 0x000fe200078e0208 */
[----:B-1----:R-:W-:Y:S06]  /*5020*/  @!P5 BRA `(.L_x_96) ;  /* 0x0000004c0058d947 */ /* 0x002fec0003800000 */
.L_x_199:
[----:B-1----:R-:W-:Y:S01]  /*5030*/  @!P4 IADD3 R3, P0, PT, R32, 0x580, RZ ;  /* 0x000005802003c810 */ /* 0x002fe20007f1e0ff */
[----:B------:R-:W-:Y:S01]  /*5040*/  VOTEU.ALL UP1, P4 ;  /* 0x0000000000ff7886 */ /* 0x000fe20002020000 */
[----:B------:R-:W-:Y:S01]  /*5050*/  UMOV UR20, 0x0 ;  /* 0x0000000000147882 */ /* 0x000fe20000000000 */
[----:B------:R-:W-:Y:S01]  /*5060*/  UMOV UR21, 0x10000000 ;  /* 0x1000000000157882 */ /* 0x000fe20000000000 */
[----:B------:R-:W-:Y:S01]  /*5070*/  @!P4 R2UR UR9, R3 ;  /* 0x000000000309c2ca */ /* 0x000fe200000e0000 */
[----:B------:R-:W-:Y:S01]  /*5080*/  @!P4 IMAD.X R0, RZ, RZ, R33, P0 ;  /* 0x000000ffff00c224 */ /* 0x000fe200000e0621 */
[----:B------:R-:W-:Y:S01]  /*5090*/  @!UP1 UIADD3 UR10, UPT, UPT, UR18, 0x40, URZ ;  /* 0x00000040120a9890 */ /* 0x000fe2000fffe0ff */
[----:B------:R-:W-:Y:S01]  /*50a0*/  ISETP.NE.AND P0, PT, R30, 0x2, PT ;  /* 0x000000021e00780c */ /* 0x000fe20003f05270 */
[----:B------:R-:W-:Y:S01]  /*50b0*/  UMOV UR11, UR19 ;  /* 0x00000013000b7c82 */ /* 0x000fe20008000000 */
[----:B------:R-:W-:Y:S01]  /*50c0*/  UMOV UR12, UR36 ;  /* 0x00000024000c7c82 */ /* 0x000fe20008000000 */
[----:B------:R-:W-:Y:S01]  /*50d0*/  @!P4 R2UR UR8, R0 ;  /* 0x000000000008c2ca */ /* 0x000fe200000e0000 */
[----:B------:R-:W-:Y:S01]  /*50e0*/  IMAD.IADD R20, R8, 0x1, R147 ;  /* 0x0000000108147824 */ /* 0x000fe200078e0293 */
[----:B------:R-:W-:Y:S01]  /*50f0*/  @P3 R2UR UR36, R28 ;  /* 0x000000001c2432ca */ /* 0x000fe200000e0000 */
[----:B------:R-:W-:Y:S01]  /*5100*/  IMAD.IADD R21, R13, 0x1, R170 ;  /* 0x000000010d157824 */ /* 0x000fe200078e02aa */
[----:B------:R-:W-:Y:S02]  /*5110*/  SEL R0, RZ, 0x1, P0 ;  /* 0x00000001ff007807 */ /* 0x000fe40000000000 */
[----:B------:R-:W-:Y:S01]  /*5120*/  LOP3.LUT R31, R31, 0x1, RZ, 0x3c, !PT ;  /* 0x000000011f1f7812 */ /* 0x000fe200078e3cff */
[----:B------:R-:W-:Y:S01]  /*5130*/  IMAD.U32 R10, RZ, RZ, UR9 ;  /* 0x00000009ff0a7e24 */ /* 0x000fe2000f8e00ff */
[----:B------:R-:W-:Y:S01]  /*5140*/  @!UP1 UIADD3 UR9, UPT, UPT, UR7, 0x188, URZ ;  /* 0x0000018807099890 */ /* 0x000fe2000fffe0ff */
[----:B------:R-:W-:Y:S02]  /*5150*/  LOP3.LUT R29, R29, R0, RZ, 0x3c, !PT ;  /* 0x000000001d1d7212 */ /* 0x000fe400078e3cff */
[----:B------:R-:W-:Y:S02]  /*5160*/  SEL R30, R30, RZ, P0 ;  /* 0x000000ff1e1e7207 */ /* 0x000fe40000000000 */
[----:B------:R-:W-:Y:S01]  /*5170*/  IMAD.U32 R11, RZ, RZ, UR8 ;  /* 0x00000008ff0b7e24 */ /* 0x000fe2000f8e00ff */
[----:B------:R-:W-:Y:S01]  /*5180*/  @!P4 R2UR UR14, R10 ;  /* 0x000000000a0ec2ca */ /* 0x000fe200000e0000 */
[----:B------:R-:W-:Y:S01]  /*5190*/  @!UP1 UIADD3 UR8, UPT, UPT, UR7, 0x2400, URZ ;  /* 0x0000240007089890 */ /* 0x000fe2000fffe0ff */
[----:B------:R-:W-:Y:S02]  /*51a0*/  VOTEU.ALL UP1, P4 ;  /* 0x0000000000ff7886 */ /* 0x000fe40002020000 */
[----:B------:R-:W-:Y:S11]  /*51b0*/  @!P4 R2UR UR15, R11 ;  /* 0x000000000b0fc2ca */ /* 0x000ff600000e0000 */
[----:B------:R-:W-:Y:S02]  /*51c0*/  @!UPT UIADD3 URZ, UPT, UPT, URZ, URZ, URZ ;  /* 0x000000fffffff290 */ /* 0x000fe4000fffe0ff */
[----:B------:R2:W-:Y:S01]  /*51d0*/  @!UP1 UTMALDG.3D [UR8], [UR14], desc[UR20] ;  /* 0x000014080e0095b4 */ /* 0x0005e20008011000 */
[----:B------:R2:W-:Y:S01]  /*51e0*/  @!P4 SYNCS.ARRIVE.TRANS64.RED.A0TR RZ, [UR7+0x188], R23 ;  /* 0x00018817ffffc9a7 */ /* 0x0005e20008300407 */
[----:B------:R-:W-:Y:S01]  /*51f0*/  UPLOP3.LUT UP1, UPT, UPT, UPT, UPT, 0x80, 0x8 ;  /* 0x000000000008789c */ /* 0x000fe20003f2f070 */
[----:B------:R-:W-:Y:S01]  /*5200*/  SYNCS.ARRIVE.TRANS64.RED.A1T0 RZ, [UR13], RZ ;  /* 0x000000ffffff79a7 */ /* 0x000fe2000810040d */
[----:B------:R-:W-:Y:S09]  /*5210*/  @P3 BRA `(.L_x_97) ;  /* 0xfffffff400503947 */ /* 0x000ff2000383ffff */
[----:B------:R-:W-:-:S04]  /*5220*/  SHF.L.U32 R3, R31, 0x1f, RZ ;  /* 0x0000001f1f037819 */ /* 0x000fc800000006ff */
[----:B------:R-:W1:Y:S02]  /*5230*/  SYNCS.PHASECHK.TRANS64.TRYWAIT P0, [UR7+0x190], R3 ;  /* 0x00019003ff0075a7 */ /* 0x000e640008001107 */
[----:B-1----:R-:W-:Y:S05]  /*5240*/  @!P0 BRA `(.L_x_98) ;  /* 0x0000004800e88947 */ /* 0x002fea0003800000 */
.L_x_201:
[----:B-1----:R-:W-:-:S07]  /*5250*/  MOV R0, UR7 ;  /* 0x0000000700007c02 */ /* 0x002fce0008000f00 */
.L_x_99:
[----:B-1----:R-:W-:-:S04]  /*5260*/  SHF.L.U32 R3, R31, 0x1f, RZ ;  /* 0x0000001f1f037819 */ /* 0x002fc800000006ff */
[----:B------:R1:W3:Y:S03]  /*5270*/  SYNCS.PHASECHK.TRANS64.TRYWAIT P0, [R0+URZ+0x198], R3 ;  /* 0x00019803000075a7 */ /* 0x0002e600080011ff */
[----:B---3--:R-:W-:Y:S05]  /*5280*/  @!P0 NANOSLEEP.SYNCS 0x989680 ;  /* 0x009896800000895d */ /* 0x008fea0003900000 */
[----:B------:R-:W3:Y:S02]  /*5290*/  @!P0 SYNCS.PHASECHK.TRANS64 P0, [R0+URZ+0x198], R3 ;  /* 0x00019803000085a7 */ /* 0x000ee400080010ff */
[----:B--23--:R-:W-:Y:S05]  /*52a0*/  @P0 EXIT ;  /* 0x000000000000094d */ /* 0x00cfea0003800000 */
[----:B------:R-:W-:Y:S05]  /*52b0*/  BRA `(.L_x_99) ;  /* 0xfffffffc00e87947 */ /* 0x000fea000383ffff */
.L_x_88:
[----:B------:R-:W-:-:S06]  /*52c0*/  UISETP.GE.AND UP1, UPT, UR8, 0x4, UPT ;  /* 0x000000040800788c */ /* 0x000fcc000bf26270 */
[----:B------:R-:W-:-:S13]  /*52d0*/  PLOP3.LUT P0, PT, PT, PT, UP1, 0x80, 0x8 ;  /* 0x000000000008781c */ /* 0x000fda0003f0f018 */
[----:B------:R-:W-:Y:S05]  /*52e0*/  @!P0 EXIT ;  /* 0x000000000000894d */ /* 0x000fea0003800000 */
[----:B------:R-:W-:Y:S01]  /*52f0*/  BAR.SYNC.DEFER_BLOCKING 0x6, 0xa0 ;  /* 0x0182800000007b1d */ /* 0x000fe20000010000 */
[C---:B------:R-:W-:Y:S01]  /*5300*/  IMAD.SHL.U32 R3, R189.reuse, 0x40, RZ ;  /* 0x00000040bd037824 */ /* 0x040fe200078e00ff */
[C---:B------:R-:W-:Y:S01]  /*5310*/  LOP3.LUT R193, R189.reuse, 0x60, RZ, 0xc0, !PT ;  /* 0x00000060bdc17812 */ /* 0x040fe200078ec0ff */
[C---:B------:R-:W-:Y:S01]  /*5320*/  IMAD.SHL.U32 R172, R189.reuse, 0x8, RZ ;  /* 0x00000008bdac7824 */ /* 0x040fe200078e00ff */
[C---:B------:R-:W-:Y:S01]  /*5330*/  LOP3.LUT R191, R189.reuse, 0x2, RZ, 0xc0, !PT ;  /* 0x00000002bdbf7812 */ /* 0x040fe200078ec0ff */
[----:B------:R-:W-:Y:S01]  /*5340*/  IMAD.U32 R79, R189, 0x10000, RZ ;  /* 0x00010000bd4f7824 */ /* 0x000fe200078e00ff */
[----:B------:R-:W-:Y:S02]  /*5350*/  UMOV UR49, 0x400 ;  /* 0x0000040000317882 */ /* 0x000fe40000000000 */
[----:B------:R-:W1:Y:S01]  /*5360*/  LDC R177, c[0x0][0x370] ;  /* 0x0000dc00ffb17b82 */ /* 0x000e620000000800 */
[----:B------:R-:W-:Y:S01]  /*5370*/  ULEA UR49, UR37, UR49, 0x18 ;  /* 0x0000003125317291 */ /* 0x000fe2000f8ec0ff */
[----:B------:R-:W-:Y:S01]  /*5380*/  LOP3.LUT R5, R3, 0x180, RZ, 0xc0, !PT ;  /* 0x0000018003057812 */ /* 0x000fe200078ec0ff */
[----:B------:R-:W-:Y:S01]  /*5390*/  HFMA2 R195, -RZ, RZ, 0, 0 ;  /* 0x00000000ffc37431 */ /* 0x000fe200000001ff */
[----:B------:R-:W-:Y:S01]  /*53a0*/  LOP3.LUT R79, R79, 0x600000, RZ, 0xc0, !PT ;  /* 0x006000004f4f7812 */ /* 0x000fe200078ec0ff */
[----:B------:R-:W-:Y:S01]  /*53b0*/  UIADD3 UR4, UPT, UPT, UR49, 0x4400, URZ ;  /* 0x0000440031047890 */ /* 0x000fe2000fffe0ff */
[----:B------:R-:W-:Y:S01]  /*53c0*/  LOP3.LUT R172, R5, 0x30, R172, 0xf8, !PT ;  /* 0x0000003005ac7812 */ /* 0x000fe200078ef8ac */
[----:B------:R-:W-:Y:S01]  /*53d0*/  IMAD.MOV.U32 R76, RZ, RZ, RZ ;  /* 0x000000ffff4c7224 */ /* 0x000fe200078e00ff */
[----:B------:R-:W2:Y:S01]  /*53e0*/  LDC R74, c[0x0][0xb0c] ;  /* 0x0002c300ff4a7b82 */ /* 0x000ea20000000800 */
[----:B------:R-:W-:-:S02]  /*53f0*/  LOP3.LUT R189, R189, 0x4, RZ, 0xc0, !PT ;  /* 0x00000004bdbd7812 */ /* 0x000fc400078ec0ff */
[----:B------:R-:W-:Y:S02]  /*5400*/  CS2R R182, SRZ ;  /* 0x0000000000b67805 */ /* 0x000fe4000001ff00 */
[----:B------:R-:W-:Y:S02]  /*5410*/  LOP3.LUT R172, R172, 0x1e40, R3, 0xf8, !PT ;  /* 0x00001e40acac7812 */ /* 0x000fe400078ef803 */
[----:B------:R-:W-:Y:S02]  /*5420*/  CS2R R180, SRZ ;  /* 0x0000000000b47805 */ /* 0x000fe4000001ff00 */
[----:B------:R-:W-:Y:S01]  /*5430*/  IADD3 R188, PT, PT, -R189, 0x2, RZ ;  /* 0x00000002bdbc7810 */ /* 0x000fe20007ffe1ff */
[----:B------:R-:W-:Y:S01]  /*5440*/  IMAD.MOV R176, RZ, RZ, -R191 ;  /* 0x000000ffffb07224 */ /* 0x000fe200078e0abf */
[----:B------:R-:W-:Y:S01]  /*5450*/  MOV R192, UR4 ;  /* 0x0000000400c07c02 */ /* 0x000fe20008000f00 */
[----:B------:R-:W4:Y:S01]  /*5460*/  LDC R174, c[0x0][0xb20] ;  /* 0x0002c800ffae7b82 */ /* 0x000f220000000800 */
[----:B------:R-:W3:Y:S01]  /*5470*/  LDS R0, [UR49+0x260] ;  /* 0x00026031ff007984 */ /* 0x000ee20008000800 */
[----:B------:R-:W-:Y:S01]  /*5480*/  VIADD R190, R172, UR49 ;  /* 0x00000031acbe7c36 */ /* 0x000fe20008000000 */
[----:B------:R-:W1:Y:S01]  /*5490*/  LDCU.64 UR52, c[0x0][0x348] ;  /* 0x00006900ff3477ac */ /* 0x000e620008000a00 */
[----:B------:R-:W-:-:S02]  /*54a0*/  IMAD.MOV R175, RZ, RZ, -R189 ;  /* 0x000000ffffaf7224 */ /* 0x000fc400078e0abd */
[----:B------:R-:W-:Y:S01]  /*54b0*/  VIADD R190, R190, 0x400 ;  /* 0x00000400bebe7836 */ /* 0x000fe20000000000 */
[----:B------:R-:W1:Y:S01]  /*54c0*/  LDCU.64 UR38, c[0x0][0x888] ;  /* 0x00011100ff2677ac */ /* 0x000e620008000a00 */
[----:B------:R-:W1:Y:S01]  /*54d0*/  LDC R73, c[0x0][0xb30] ;  /* 0x0002cc00ff497b82 */ /* 0x000e620000000800 */
[----:B------:R-:W1:Y:S01]  /*54e0*/  LDCU.64 UR44, c[0x0][0x890] ;  /* 0x00011200ff2c77ac */ /* 0x000e620008000a00 */
[----:B------:R-:W-:-:S06]  /*54f0*/  UIADD3 UR48, UPT, UPT, UR49, 0x400, URZ ;  /* 0x0000040031307890 */ /* 0x000fcc000fffe0ff */
[----:B------:R-:W1:Y:S08]  /*5500*/  LDC.64 R168, c[0x0][0xb10] ;  /* 0x0002c400ffa87b82 */ /* 0x000e700000000a00 */
[----:B------:R-:W1:Y:S08]  /*5510*/  LDC.64 R70, c[0x0][0xb18] ;  /* 0x0002c600ff467b82 */ /* 0x000e700000000a00 */
[----:B------:R-:W1:Y:S08]  /*5520*/  LDC.64 R68, c[0x0][0xb28] ;  /* 0x0002ca00ff447b82 */ /* 0x000e700000000a00 */
[----:B------:R-:W1:Y:S01]  /*5530*/  LDC.64 R166, c[0x0][0x8b0] ;  /* 0x00022c00ffa67b82 */ /* 0x000e620000000a00 */
[----:B---3--:R-:W-:-:S07]  /*5540*/  IMAD.IADD R79, R0, 0x1, R79 ;  /* 0x00000001004f7824 */ /* 0x008fce00078e024f */
[----:B------:R-:W3:Y:S08]  /*5550*/  LDC.64 R164, c[0x0][0x8a8] ;  /* 0x00022a00ffa47b82 */ /* 0x000ef00000000a00 */
[----:B--2-4-:R-:W1:Y:S02]  /*5560*/  LDC R178, c[0x0][0x374] ;  /* 0x0000dd00ffb27b82 */ /* 0x014e640000000800 */
.L_x_126:
[C---:B------:R-:W-:Y:S02]  /*5570*/  LEA R0, R195.reuse, UR49, 0x3 ;  /* 0x00000031c3007c11 */ /* 0x040fe4000f8e18ff */
[----:B------:R-:W-:Y:S02]  /*5580*/  SHF.L.U32 R3, R182, 0x1f, RZ ;  /* 0x0000001fb6037819 */ /* 0x000fe400000006ff */
[----:B------:R-:W-:Y:S02]  /*5590*/  LEA R16, R195, UR49, 0x4 ;  /* 0x00000031c3107c11 */ /* 0x000fe4000f8e20ff */
[----:B------:R-:W2:Y:S02]  /*55a0*/  SYNCS.PHASECHK.TRANS64.TRYWAIT P0, [R0+URZ+0x1b0], R3 ;  /* 0x0001b003000075a7 */ /* 0x000ea400080011ff */
[----:B-12---:R-:W-:Y:S05]  /*55b0*/  @!P0 BRA `(.L_x_100) ;  /* 0x0000004800248947 */ /* 0x006fea0003800000 */
.L_x_202:
[----:B------:R-:W4:Y:S01]  /*55c0*/  LDC.64 R12, c[0x0][0xb10] ;  /* 0x0002c400ff0c7b82 */ /* 0x000f220000000a00 */
[----:B------:R-:W3:Y:S01]  /*55d0*/  LDS.128 R16, [R16+0x240] ;  /* 0x0002400010107984 */ /* 0x000ee20000000c00 */
[----:B-1----:R-:W-:Y:S01]  /*55e0*/  ISETP.NE.AND P1, PT, R73, 0x1, PT ;  /* 0x000000014900780c */ /* 0x002fe20003f25270 */
[----:B--2---:R-:W-:Y:S01]  /*55f0*/  VIADD R0, R0, 0x1c0 ;  /* 0x000001c000007836 */ /* 0x004fe20000000000 */
[----:B------:R-:W-:Y:S04]  /*5600*/  ISETP.GE.AND P0, PT, R72, 0x1, PT ;  /* 0x000000014800780c */ /* 0x000fe80003f06270 */
[----:B------:R-:W1:Y:S01]  /*5610*/  LDC.64 R10, c[0x0][0xb18] ;  /* 0x0002c600ff0a7b82 */ /* 0x000e620000000a00 */
[----:B------:R-:W-:Y:S01]  /*5620*/  PRMT R0, RZ, 0x654, R0 ;  /* 0x00000654ff007816 */ /* 0x000fe20000000000 */
[----:B------:R-:W-:Y:S01]  /*5630*/  @!PT LDS RZ, [RZ] ;  /* 0x00000000fffff984 */ /* 0x000fe20000000800 */
[----:B------:R-:W-:Y:S01]  /*5640*/  @!PT LDS RZ, [RZ] ;  /* 0x00000000fffff984 */ /* 0x000fe20000000800 */
[----:B------:R-:W-:Y:S01]  /*5650*/  @!PT LDS RZ, [RZ] ;  /* 0x00000000fffff984 */ /* 0x000fe20000000800 */
[----:B------:R-:W-:Y:S01]  /*5660*/  @!PT LDS RZ, [RZ] ;  /* 0x00000000fffff984 */ /* 0x000fe20000000800 */
[----:B------:R2:W-:Y:S06]  /*5670*/  MEMBAR.ALL.CTA ;  /* 0x0000000000007992 */ /* 0x0005ec0000008000 */
[----:B--2---:R-:W2:Y:S01]  /*5680*/  FENCE.VIEW.ASYNC.S ;  /* 0x00000000000073c6 */ /* 0x004ea20000000000 */
[----:B------:R-:W1:Y:S08]  /*5690*/  @!P1 LDC R14, c[0x0][0xb20] ;  /* 0x0002c800ff0e9b82 */ /* 0x000e700000000800 */
[----:B------:R-:W1:Y:S01]  /*56a0*/  @!P1 LDC R9, c[0x0][0xb0c] ;  /* 0x0002c300ff099b82 */ /* 0x000e620000000800 */
[----:B--2---:R2:W-:Y:S01]  /*56b0*/  SYNCS.ARRIVE.TRANS64.RED.A1T0 RZ, [R0+URZ], RZ ;  /* 0x000000ff00ff79a7 */ /* 0x0045e200081004ff */
[----:B---3--:R-:W-:Y:S04]  /*56c0*/  LOP3.LUT P4, RZ, R18, 0x1, RZ, 0xc0, !PT ;  /* 0x0000000112ff7812 */ /* 0x008fe8000788c0ff */
[----:B------:R-:W-:Y:S09]  /*56d0*/  P2R R194, PR, RZ, 0x10 ;  /* 0x00000010ffc27803 */ /* 0x000ff20000000000 */
[----:B------:R-:W-:Y:S02]  /*56e0*/  @P4 MOV R77, R16 ;  /* 0x00000010004d4202 */ /* 0x000fe40000000f00 */
[----:B------:R-:W-:Y:S01]  /*56f0*/  @P4 LOP3.LUT R75, R17, 0xffff, RZ, 0xc0, !PT ;  /* 0x0000ffff114b4812 */ /* 0x000fe200078ec0ff */
[----:B--2-4-:R-:W-:Y:S06]  /*5700*/  @!P0 BRA `(.L_x_101) ;  /* 0x0000000000a48947 */ /* 0x014fec0003800000 */
[----:B------:R-:W-:Y:S01]  /*5710*/  IMAD.HI.U32 R23, R178, R71, RZ ;  /* 0x00000047b2177227 */ /* 0x000fe200078e00ff */
[----:B------:R-:W-:Y:S02]  /*5720*/  ISETP.NE.AND P0, PT, R70, 0x1, PT ;  /* 0x000000014600780c */ /* 0x000fe40003f05270 */
[----:B------:R-:W-:Y:S01]  /*5730*/  ISETP.NE.AND P2, PT, R72, 0x1, PT ;  /* 0x000000014800780c */ /* 0x000fe20003f45270 */
[----:B------:R-:W-:Y:S01]  /*5740*/  IMAD.HI.U32 R22, R177, R168, RZ ;  /* 0x000000a8b1167227 */ /* 0x000fe200078e00ff */
[----:B------:R-:W-:Y:S02]  /*5750*/  SHF.R.U32.HI R23, RZ, R174, R23 ;  /* 0x000000aeff177219 */ /* 0x000fe40000011617 */
[----:B------:R-:W-:Y:S01]  /*5760*/  ISETP.NE.AND P3, PT, R74, 0x1, PT ;  /* 0x000000014a00780c */ /* 0x000fe20003f65270 */
[----:B------:R-:W-:Y:S01]  /*5770*/  IMAD.HI.U32 R26, R77, R168, RZ ;  /* 0x000000a84d1a7227 */ /* 0x000fe200078e00ff */
[----:B------:R-:W-:Y:S02]  /*5780*/  SHF.R.U32.HI R22, RZ, R169, R22 ;  /* 0x000000a9ff167219 */ /* 0x000fe40000011616 */
[----:B------:R-:W-:Y:S01]  /*5790*/  SEL R3, R178, R23, !P0 ;  /* 0x00000017b2037207 */ /* 0x000fe20004000000 */
[----:B------:R-:W-:Y:S01]  /*57a0*/  IMAD.HI.U32 R23, R75, R71, RZ ;  /* 0x000000474b177227 */ /* 0x000fe200078e00ff */
[----:B------:R-:W-:Y:S02]  /*57b0*/  SEL R7, R177, R22, !P3 ;  /* 0x00000016b1077207 */ /* 0x000fe40005800000 */
[----:B------:R-:W-:Y:S01]  /*57c0*/  SHF.R.U32.HI R26, RZ, R169, R26 ;  /* 0x000000a9ff1a7219 */ /* 0x000fe2000001161a */
[-C--:B------:R-:W-:Y:S04]  /*57d0*/  IMAD.HI.U32 R22, R3, R68.reuse, RZ ;  /* 0x0000004403167227 */ /* 0x080fe800078e00ff */
[----:B------:R-:W-:Y:S01]  /*57e0*/  IMAD.HI.U32 R24, R7, R68, RZ ;  /* 0x0000004407187227 */ /* 0x000fe200078e00ff */
[-C--:B------:R-:W-:Y:S02]  /*57f0*/  @P2 SHF.R.U32.HI R3, RZ, R69.reuse, R22 ;  /* 0x00000045ff032219 */ /* 0x080fe40000011616 */
[----:B------:R-:W-:Y:S02]  /*5800*/  SHF.R.U32.HI R22, RZ, R174, R23 ;  /* 0x000000aeff167219 */ /* 0x000fe40000011617 */
[----:B------:R-:W-:Y:S01]  /*5810*/  @P2 SHF.R.U32.HI R7, RZ, R69, R24 ;  /* 0x00000045ff072219 */ /* 0x000fe20000011618 */
[C---:B------:R-:W-:Y:S01]  /*5820*/  IMAD R2, R72.reuse, R3, RZ ;  /* 0x0000000348027224 */ /* 0x040fe200078e02ff */
[----:B------:R-:W-:Y:S02]  /*5830*/  SEL R5, R75, R22, !P0 ;  /* 0x000000164b057207 */ /* 0x000fe40004000000 */
[----:B------:R-:W-:Y:S01]  /*5840*/  SEL R3, R77, R26, !P3 ;  /* 0x0000001a4d037207 */ /* 0x000fe20005800000 */
[----:B------:R-:W-:Y:S01]  /*5850*/  IMAD R4, R72, R7, RZ ;  /* 0x0000000748047224 */ /* 0x000fe200078e02ff */
[C---:B------:R-:W-:Y:S01]  /*5860*/  ISETP.GE.AND P0, PT, R5.reuse, R2, PT ;  /* 0x000000020500720c */ /* 0x040fe20003f06270 */
[----:B------:R-:W-:Y:S03]  /*5870*/  IMAD.HI.U32 R6, R5, R68, RZ ;  /* 0x0000004405067227 */ /* 0x000fe600078e00ff */
[----:B------:R-:W-:Y:S01]  /*5880*/  ISETP.GE.OR P0, PT, R3, R4, P0 ;  /* 0x000000040300720c */ /* 0x000fe20000706670 */
[----:B------:R-:W-:Y:S01]  /*5890*/  IMAD.MOV R4, RZ, RZ, -R3 ;  /* 0x000000ffff047224 */ /* 0x000fe200078e0a03 */
[-C--:B------:R-:W-:Y:S03]  /*58a0*/  SHF.R.U32.HI R6, RZ, R69.reuse, R6 ;  /* 0x00000045ff067219 */ /* 0x080fe60000011606 */
[----:B------:R-:W-:Y:S01]  /*58b0*/  IMAD R77, R74, R4, R77 ;  /* 0x000000044a4d7224 */ /* 0x000fe200078e024d */
[----:B------:R-:W-:Y:S05]  /*58c0*/  SEL R15, R5, R6, !P2 ;  /* 0x00000006050f7207 */ /* 0x000fea0005000000 */
[----:B------:R-:W-:Y:S02]  /*58d0*/  IMAD.MOV R6, RZ, RZ, -R15 ;  /* 0x000000ffff067224 */ /* 0x000fe400078e0a0f */
[C---:B------:R-:W-:Y:S04]  /*58e0*/  @!P0 IMAD.HI.U32 R2, R3.reuse, R68, RZ ;  /* 0x0000004403028227 */ /* 0x040fe800078e00ff */
[----:B------:R-:W-:Y:S01]  /*58f0*/  IMAD R6, R72, R6, R5 ;  /* 0x0000000648067224 */ /* 0x000fe200078e0205 */
[----:B------:R-:W-:Y:S04]  /*5900*/  @!P0 SHF.R.U32.HI R2, RZ, R69, R2 ;  /* 0x00000045ff028219 */ /* 0x000fe80000011602 */
[----:B------:R-:W-:Y:S02]  /*5910*/  @!P0 SEL R0, R3, R2, !P2 ;  /* 0x0000000203008207 */ /* 0x000fe40005000000 */
[----:B------:R-:W-:Y:S02]  /*5920*/  IADD3 R2, PT, PT, -R5, RZ, RZ ;  /* 0x000000ff05027210 */ /* 0x000fe40007ffe1ff */
[----:B------:R-:W-:Y:S01]  /*5930*/  @!P0 IADD3 R8, PT, PT, R15, -R0, RZ ;  /* 0x800000000f088210 */ /* 0x000fe20007ffe0ff */
[----:B------:R-:W-:Y:S02]  /*5940*/  @!P0 IMAD R0, R7, R6, R0 ;  /* 0x0000000607008224 */ /* 0x000fe400078e0200 */
[----:B------:R-:W-:Y:S02]  /*5950*/  IMAD R75, R70, R2, R75 ;  /* 0x00000002464b7224 */ /* 0x000fe400078e024b */
[----:B------:R-:W-:Y:S02]  /*5960*/  @!P0 IMAD R5, R8, R72, R3 ;  /* 0x0000004808058224 */ /* 0x000fe400078e0203 */
[----:B------:R-:W-:Y:S04]  /*5970*/  @!P0 IMAD.MOV.U32 R3, RZ, RZ, R0 ;  /* 0x000000ffff038224 */ /* 0x000fe800078e0000 */
[----:B------:R-:W-:Y:S02]  /*5980*/  IMAD R77, R3, R74, R77 ;  /* 0x0000004a034d7224 */ /* 0x000fe400078e024d */
[----:B------:R-:W-:Y:S07]  /*5990*/  IMAD R75, R5, R70, R75 ;  /* 0x00000046054b7224 */ /* 0x000fee00078e024b */
.L_x_101:
[----:B-1----:R-:W-:Y:S01]  /*59a0*/  @!P1 ISETP.NE.AND P0, PT, R10, 0x1, PT ;  /* 0x000000010a00980c */ /* 0x002fe20003f05270 */
[----:B------:R-:W-:Y:S01]  /*59b0*/  @!P1 IMAD.HI.U32 R0, R77, R12, RZ ;  /* 0x0000000c4d009227 */ /* 0x000fe200078e00ff */
[----:B------:R-:W-:Y:S01]  /*59c0*/  @!P1 ISETP.NE.AND P2, PT, R9, 0x1, PT ;  /* 0x000000010900980c */ /* 0x000fe20003f45270 */
[----:B------:R-:W-:Y:S01]  /*59d0*/  ULOP3.LUT UP0, URZ, UR48, 0x1b0, URZ, 0xc0, !UPT ;  /* 0x000001b030ff7892 */ /* 0x000fe2000f80c0ff */
[----:B------:R-:W-:Y:S01]  /*59e0*/  R2UR UR42, R21 ;  /* 0x00000000152a72ca */ /* 0x000fe200000e0000 */
[----:B------:R-:W-:Y:S01]  /*59f0*/  @!P1 IMAD.HI.U32 R3, R75, R11, RZ ;  /* 0x0000000b4b039227 */ /* 0x000fe200078e00ff */
[----:B------:R-:W-:Y:S02]  /*5a00*/  @!P1 SHF.R.U32.HI R0, RZ, R13, R0 ;  /* 0x0000000dff009219 */ /* 0x000fe40000011600 */
[----:B------:R-:W-:Y:S01]  /*5a10*/  R2UR UR41, R20 ;  /* 0x00000000142972ca */ /* 0x000fe200000e0000 */
[----:B------:R-:W-:Y:S01]  /*5a20*/  VIADD R195, R195, 0x1 ;  /* 0x00000001c3c37836 */ /* 0x000fe20000000000 */
[----:B------:R-:W-:Y:S02]  /*5a30*/  @!P1 SHF.R.U32.HI R2, RZ, R14, R3 ;  /* 0x0000000eff029219 */ /* 0x000fe40000011603 */
[----:B------:R-:W-:Y:S02]  /*5a40*/  @!P1 SEL R3, R77, R0, !P2 ;  /* 0x000000004d039207 */ /* 0x000fe40005000000 */
[----:B------:R-:W-:Y:S02]  /*5a50*/  @!P1 SEL R2, R75, R2, !P0 ;  /* 0x000000024b029207 */ /* 0x000fe40004000000 */
[----:B------:R-:W-:Y:S01]  /*5a60*/  @P4 SHF.R.U32.HI R179, RZ, 0x10, R17 ;  /* 0x00000010ffb34819 */ /* 0x000fe20000011611 */
[----:B------:R-:W-:Y:S02]  /*5a70*/  USHF.L.U32 UR42, UR42, 0x7, URZ ;  /* 0x000000072a2a7899 */ /* 0x000fe400080006ff */
[----:B------:R-:W-:Y:S02]  /*5a80*/  @!P1 IMAD.IADD R0, R2, 0x1, -R3 ;  /* 0x0000000102009824 */ /* 0x000fe400078e0a03 */
[----:B------:R-:W-:Y:S01]  /*5a90*/  @!P1 IMAD.IADD R2, R3, 0x1, -R2 ;  /* 0x0000000103029824 */ /* 0x000fe200078e0a02 */
[----:B------:R-:W-:Y:S01]  /*5aa0*/  USHF.L.U32 UR41, UR41, 0x7, URZ ;  /* 0x0000000729297899 */ /* 0x000fe200080006ff */
[----:B------:R-:W-:Y:S02]  /*5ab0*/  @!P1 IMAD R77, R0, R9, R77 ;  /* 0x00000009004d9224 */ /* 0x000fe400078e024d */
[----:B------:R-:W-:Y:S01]  /*5ac0*/  @!P1 IMAD R75, R2, R10, R75 ;  /* 0x0000000a024b9224 */ /* 0x000fe200078e024b */
[----:B------:R-:W-:Y:S08]  /*5ad0*/  BRA.U !UP0, `(.L_x_102) ;  /* 0x0000000108407547 */ /* 0x000ff0000b800000 */
[----:B------:R-:W1:Y:S01]  /*5ae0*/  LDCU.64 UR8, c[0x4][0x80] ;  /* 0x01001000ff0877ac */ /* 0x000e620008000a00 */
[----:B------:R-:W-:Y:S01]  /*5af0*/  MOV R3, 0x0 ;  /* 0x0000000000037802 */ /* 0x000fe20000000f00 */
[----:B------:R-:W-:Y:S02]  /*5b00*/  HFMA2 R12, -RZ, RZ, 0, 5.9604644775390625e-08 ;  /* 0x00000001ff0c7431 */ /* 0x000fe400000001ff */
[----:B------:R-:W-:Y:S02]  /*5b10*/  IMAD.MOV.U32 R8, RZ, RZ, 0x70 ;  /* 0x00000070ff087424 */ /* 0x000fe400078e00ff */
[----:B------:R-:W-:Y:S01]  /*5b20*/  IMAD.MOV.U32 R13, RZ, RZ, RZ ;  /* 0x000000ffff0d7224 */ /* 0x000fe200078e00ff */
[----:B------:R-:W2:Y:S01]  /*5b30*/  LDCU.64 UR6, c[0x4][0x88] ;  /* 0x01001100ff0677ac */ /* 0x000ea20008000a00 */
[----:B------:R-:W3:Y:S01]  /*5b40*/  LDC.64 R2, c[0x4][R3] ;  /* 0x0100000003027b82 */ /* 0x000ee20000000a00 */
[----:B------:R-:W4:Y:S01]  /*5b50*/  LDCU.64 UR4, c[0x4][0x8] ;  /* 0x01000100ff0477ac */ /* 0x000f220008000a00 */
[----:B-1----:R-:W-:Y:S01]  /*5b60*/  MOV R5, UR9 ;  /* 0x0000000900057c02 */ /* 0x002fe20008000f00 */
[----:B------:R-:W-:Y:S01]  /*5b70*/  IMAD.U32 R4, RZ, RZ, UR8 ;  /* 0x00000008ff047e24 */ /* 0x000fe2000f8e00ff */
[----:B--2---:R-:W-:Y:S01]  /*5b80*/  MOV R7, UR7 ;  /* 0x0000000700077c02 */ /* 0x004fe20008000f00 */
[----:B------:R-:W-:Y:S01]  /*5b90*/  IMAD.U32 R6, RZ, RZ, UR6 ;  /* 0x00000006ff067e24 */ /* 0x000fe2000f8e00ff */
[----:B----4-:R-:W-:Y:S01]  /*5ba0*/  MOV R11, UR5 ;  /* 0x00000005000b7c02 */ /* 0x010fe20008000f00 */
[----:B------:R-:W-:Y:S02]  /*5bb0*/  IMAD.U32 R10, RZ, RZ, UR4 ;  /* 0x00000004ff0a7e24 */ /* 0x000fe4000f8e00ff */
[----:B------:R-:W-:Y:S07]  /*5bc0*/  LEPC R20, `(.L_x_102) ;  /* 0x000000001014794e */ /* 0x000fee0000000000 */
[----:B---3-5:R-:W-:Y:S05]  /*5bd0*/  CALL.ABS.NOINC R2 ;  /* 0x0000000002007343 */ /* 0x028fea0003c00000 */
.L_x_102:
[----:B------:R-:W-:Y:S01]  /*5be0*/  LOP3.LUT P0, RZ, R192, 0x1b0, RZ, 0xc0, !PT ;  /* 0x000001b0c0ff7812 */ /* 0x000fe2000780c0ff */
[----:B------:R-:W-:Y:S11]  /*5bf0*/  BSSY.RECONVERGENT B6, `(.L_x_103) ;  /* 0x0000013000067945 */ /* 0x000ff60003800200 */
[----:B------:R-:W-:Y:S01]  /*5c00*/  @!UPT UIADD3 URZ, UPT, UPT, URZ, URZ, URZ ;  /* 0x000000fffffff290 */ /* 0x000fe2000fffe0ff */
[----:B------:R-:W-:Y:S05]  /*5c10*/  @!P0 BRA `(.L_x_104) ;  /* 0x0000000000408947 */ /* 0x000fea0003800000 */
        /* <DEDUP_REMOVED lines=16> */
.L_x_104:
[----:B------:R-:W-:Y:S05]  /*5d20*/  BSYNC.RECONVERGENT B6 ;  /* 0x0000000000067941 */ /* 0x000fea0003800200 */
.L_x_103:
[----:B------:R-:W-:Y:S01]  /*5d30*/  ISETP.NE.U32.AND P4, PT, R166, RZ, PT ;  /* 0x000000ffa600720c */ /* 0x000fe20003f85070 */
[----:B------:R-:W-:Y:S01]  /*5d40*/  UISETP.NE.AND UP2, UPT, UR50, URZ, UPT ;  /* 0x000000ff3200728c */ /* 0x000fe2000bf45270 */
[----:B------:R-:W-:Y:S01]  /*5d50*/  ISETP.NE.U32.AND P2, PT, RZ, UR38, PT ;  /* 0x00000026ff007c0c */ /* 0x000fe2000bf45070 */
[----:B------:R-:W-:Y:S01]  /*5d60*/  UISETP.NE.U32.AND UP1, UPT, UR44, URZ, UPT ;  /* 0x000000ff2c00728c */ /* 0x000fe2000bf25070 */
[----:B------:R-:W-:Y:S01]  /*5d70*/  ISETP.NE.AND.EX P4, PT, R167, RZ, PT, P4 ;  /* 0x000000ffa700720c */ /* 0x000fe20003f85340 */
[----:B------:R-:W-:Y:S01]  /*5d80*/  UPLOP3.LUT UP0, UPT, UPT, UPT, UPT, 0x40, 0x4 ;  /* 0x000000000004789c */ /* 0x000fe20003f0e870 */
[----:B------:R-:W-:Y:S01]  /*5d90*/  ISETP.NE.AND.EX P2, PT, RZ, UR39, PT, P2 ;  /* 0x00000027ff007c0c */ /* 0x000fe2000bf45320 */
[----:B------:R-:W-:Y:S01]  /*5da0*/  UISETP.NE.AND.EX UP1, UPT, UR45, URZ, UPT, UP1 ;  /* 0x000000ff2d00728c */ /* 0x000fe2000bf25310 */
[----:B------:R-:W-:Y:S04]  /*5db0*/  PLOP3.LUT P1, PT, PT, PT, UP2, 0x80, 0x8 ;  /* 0x000000000008781c */ /* 0x000fe80003f2f028 */
[----:B------:R-:W-:Y:S06]  /*5dc0*/  @UP2 UPLOP3.LUT UP0, UPT, UPT, UPT, UP1, 0x80, 0x8 ;  /* 0x000000000008289c */ /* 0x000fec0003f0f010 */
[----:B------:R-:W-:Y:S01]  /*5dd0*/  PLOP3.LUT P0, PT, PT, PT, UP0, 0x80, 0x8 ;  /* 0x000000000008781c */ /* 0x000fe20003f0f008 */
[----:B------:R-:W-:Y:S01]  /*5de0*/  @!UPT UIADD3 URZ, UPT, UPT, URZ, URZ, URZ ;  /* 0x000000fffffff290 */ /* 0x000fe2000fffe0ff */
[----:B------:R-:W-:Y:S11]  /*5df0*/  BRA.U !UP1, `(.L_x_105) ;  /* 0x0000000109387547 */ /* 0x000ff6000b800000 */
[----:B------:R-:W-:Y:S01]  /*5e00*/  UISETP.NE.U32.AND UP0, UPT, UR38, URZ, UPT ;  /* 0x000000ff2600728c */ /* 0x000fe2000bf05070 */
[----:B------:R-:W-:Y:S02]  /*5e10*/  HFMA2 R0, -RZ, RZ, 0, 5.9604644775390625e-08 ;  /* 0x00000001ff007431 */ /* 0x000fe400000001ff */
[----:B------:R-:W-:Y:S01]  /*5e20*/  IMAD.MOV.U32 R171, RZ, RZ, 0x1 ;  /* 0x00000001ffab7424 */ /* 0x000fe200078e00ff */
[----:B------:R-:W-:Y:S06]  /*5e30*/  UISETP.NE.AND.EX UP0, UPT, UR39, URZ, UPT, UP0 ;  /* 0x000000ff2700728c */ /* 0x000fec000bf05300 */
[----:B------:R-:W-:Y:S05]  /*5e40*/  PLOP3.LUT P3, PT, PT, PT, UP0, 0x80, 0x8 ;  /* 0x000000000008781c */ /* 0x000fea0003f6f008 */
[----:B------:R-:W1:Y:S01]  /*5e50*/  @UP0 LDCU.64 UR6, c[0x0][0x888] ;  /* 0x00011100ff0607ac */ /* 0x000e620008000a00 */
[----:B------:R-:W-:Y:S07]  /*5e60*/  @UP0 UIMAD UR4, UR36, UR44, URZ ;  /* 0x0000002c240402a4 */ /* 0x000fee000f8e02ff */
[----:B------:R-:W-:Y:S01]  /*5e70*/  @!P3 PRMT R171, R0, 0x7610, R171 ;  /* 0x0000761000abb816 */ /* 0x000fe200000000ab */
[----:B-1----:R-:W-:Y:S03]  /*5e80*/  @UP0 UIMAD.WIDE UR6, UR4, 0x4, UR6 ;  /* 0x00000004040608a5 */ /* 0x002fe6000f8e0206 */
[----:B------:R-:W1:Y:S03]  /*5e90*/  @!UP0 LDCU UR4, c[0x0][0x880] ;  /* 0x00011000ff0487ac */ /* 0x000e660008000800 */
[----:B------:R-:W-:Y:S01]  /*5ea0*/  IMAD.U32 R2, RZ, RZ, UR6 ;  /* 0x00000006ff027e24 */ /* 0x000fe2000f8e00ff */
[----:B------:R-:W-:Y:S05]  /*5eb0*/  MOV R3, UR7 ;  /* 0x0000000700037c02 */ /* 0x000fea0008000f00 */
[----:B-----5:R2:W5:Y:S02]  /*5ec0*/  @P3 LDG.E R81, desc[UR46][R2.64] ;  /* 0x0000002e02513981 */ /* 0x020564000c1e1900 */
[----:B-12---:R-:W-:Y:S02]  /*5ed0*/  @!P3 IMAD.U32 R81, RZ, RZ, UR4 ;  /* 0x00000004ff51be24 */ /* 0x006fe4000f8e00ff */
.L_x_105:
[----:B------:R-:W-:Y:S05]  /*5ee0*/  @!P4 BRA `(.L_x_106) ;  /* 0x000000000020c947 */ /* 0x000fea0003800000 */
[----:B------:R-:W-:Y:S04]  /*5ef0*/  ISETP.NE.U32.AND P3, PT, R164, RZ, PT ;  /* 0x000000ffa400720c */ /* 0x000fe80003f65070 */
[----:B------:R-:W-:Y:S11]  /*5f00*/  ISETP.NE.AND.EX P3, PT, R165, RZ, PT, P3 ;  /* 0x000000ffa500720c */ /* 0x000ff60003f65330 */
[----:B------:R-:W-:Y:S02]  /*5f10*/  @!UPT UIADD3 URZ, UPT, UPT, URZ, URZ, URZ ;  /* 0x000000fffffff290 */ /* 0x000fe4000fffe0ff */
[----:B------:R-:W1:Y:S01]  /*5f20*/  @P3 LDC.64 R2, c[0x0][0x8a8] ;  /* 0x00022a00ff023b82 */ /* 0x000e620000000a00 */
[----:B------:R-:W-:Y:S04]  /*5f30*/  @P3 IMAD R0, R166, UR36, RZ ;  /* 0x00000024a6003c24 */ /* 0x000fe8000f8e02ff */
[----:B-1----:R-:W-:Y:S05]  /*5f40*/  @P3 IMAD.WIDE R2, R0, 0x4, R2 ;  /* 0x0000000400023825 */ /* 0x002fea00078e0202 */
[----:B-----5:R1:W5:Y:S02]  /*5f50*/  @P3 LDG.E R78, desc[UR46][R2.64] ;  /* 0x0000002e024e3981 */ /* 0x020364000c1e1900 */
[----:B-1----:R-:W2:Y:S02]  /*5f60*/  @!P3 LDC R78, c[0x0][0x8a0] ;  /* 0x00022800ff4ebb82 */ /* 0x002ea40000000800 */
.L_x_106:
[----:B-----5:R-:W-:Y:S01]  /*5f70*/  FSETP.NEU.AND P4, PT, R81, RZ, PT ;  /* 0x000000ff5100720b */ /* 0x020fe20003f8d000 */
[----:B------:R-:W-:Y:S01]  /*5f80*/  BSSY B1, `(.L_x_107) ;  /* 0x0000047000017945 */ /* 0x000fe20003800000 */
[----:B------:R-:W-:Y:S01]  /*5f90*/  SEL R5, RZ, 0xffffffff, P2 ;  /* 0xffffffffff057807 */ /* 0x000fe20001000000 */
[----:B------:R-:W-:Y:S01]  /*5fa0*/  IMAD.MOV.U32 R208, RZ, RZ, 0x1 ;  /* 0x00000001ffd07424 */ /* 0x000fe200078e00ff */
[----:B------:R-:W-:Y:S01]  /*5fb0*/  LOP3.LUT P3, RZ, R171, 0xff, RZ, 0xc0, !PT ;  /* 0x000000ffabff7812 */ /* 0x000fe2000786c0ff */
[C---:B------:R-:W-:Y:S01]  /*5fc0*/  IMAD R80, R76.reuse, 0x80, R79 ;  /* 0x000000804c507824 */ /* 0x040fe200078e024f */
[----:B------:R-:W-:Y:S02]  /*5fd0*/  @P1 SEL R0, RZ, 0xffffffff, P4 ;  /* 0xffffffffff001807 */ /* 0x000fe40002000000 */
[----:B------:R-:W-:Y:S02]  /*5fe0*/  CS2R R162, SRZ ;  /* 0x0000000000a27805 */ /* 0x000fe4000001ff00 */
[----:B------:R-:W-:Y:S02]  /*5ff0*/  LEA R3, R181, UR49, 0x3 ;  /* 0x00000031b5037c11 */ /* 0x000fe4000f8e18ff */
[----:B------:R-:W-:Y:S02]  /*6000*/  CS2R R160, SRZ ;  /* 0x0000000000a07805 */ /* 0x000fe4000001ff00 */
[----:B------:R-:W-:Y:S02]  /*6010*/  @P0 SEL R0, R5, R0, !P3 ;  /* 0x0000000005000207 */ /* 0x000fe40005800000 */
[----:B------:R-:W-:Y:S02]  /*6020*/  CS2R R158, SRZ ;  /* 0x00000000009e7805 */ /* 0x000fe4000001ff00 */
[----:B------:R-:W-:Y:S02]  /*6030*/  LEA R207, R76, UR49, 0x3 ;  /* 0x000000314ccf7c11 */ /* 0x000fe4000f8e18ff */
[----:B------:R-:W-:Y:S02]  /*6040*/  CS2R R156, SRZ ;  /* 0x00000000009c7805 */ /* 0x000fe4000001ff00 */
[----:B------:R-:W-:Y:S02]  /*6050*/  @P1 LOP3.LUT R0, R0, 0x1, RZ, 0xc0, !PT ;  /* 0x0000000100001812 */ /* 0x000fe400078ec0ff */
[----:B------:R-:W-:Y:S02]  /*6060*/  CS2R R154, SRZ ;  /* 0x00000000009a7805 */ /* 0x000fe4000001ff00 */
[----:B------:R-:W-:Y:S02]  /*6070*/  SHF.L.U32 R2, R183, 0x1f, RZ ;  /* 0x0000001fb7027819 */ /* 0x000fe400000006ff */
[----:B------:R-:W-:Y:S02]  /*6080*/  CS2R R152, SRZ ;  /* 0x0000000000987805 */ /* 0x000fe4000001ff00 */
[----:B------:R-:W-:Y:S02]  /*6090*/  ISETP.NE.U32.OR P6, PT, R0, 0x1, !P1 ;  /* 0x000000010000780c */ /* 0x000fe40004fc5470 */
[----:B------:R-:W-:Y:S02]  /*60a0*/  CS2R R150, SRZ ;  /* 0x0000000000967805 */ /* 0x000fe4000001ff00 */
[----:B------:R-:W-:Y:S02]  /*60b0*/  PLOP3.LUT P2, PT, PT, PT, UP1, 0x80, 0x8 ;  /* 0x000000000008781c */ /* 0x000fe40003f4f018 */
[----:B------:R-:W-:Y:S02]  /*60c0*/  CS2R R148, SRZ ;  /* 0x0000000000947805 */ /* 0x000fe4000001ff00 */
[----:B------:R-:W-:Y:S02]  /*60d0*/  SEL R0, RZ, 0xffffffff, P4 ;  /* 0xffffffffff007807 */ /* 0x000fe40002000000 */
[----:B------:R-:W-:Y:S03]  /*60e0*/  P2R R184, PR, RZ, 0x40 ;  /* 0x00000040ffb87803 */ /* 0x000fe60000000000 */
[----:B------:R-:W-:Y:S04]  /*60f0*/  @P6 SHF.L.U32 R4, R180, 0x1f, RZ ;  /* 0x0000001fb4046819 */ /* 0x000fe800000006ff */
[----:B------:R-:W-:Y:S01]  /*6100*/  @P2 SEL R0, R5, R0, !P3 ;  /* 0x0000000005002207 */ /* 0x000fe20005800000 */
[----:B------:R-:W1:Y:S03]  /*6110*/  @P6 SYNCS.PHASECHK.TRANS64.TRYWAIT P1, [R3+URZ+0x180], R4 ;  /* 0x00018004030065a7 */ /* 0x000e6600080211ff */
[----:B------:R-:W-:Y:S04]  /*6120*/  LOP3.LUT R0, R0, 0x1, RZ, 0xc0, !PT ;  /* 0x0000000100007812 */ /* 0x000fe800078ec0ff */
[----:B------:R-:W-:Y:S04]  /*6130*/  ISETP.NE.U32.AND P5, PT, R0, 0x1, PT ;  /* 0x000000010000780c */ /* 0x000fe80003fa5070 */
[----:B------:R-:W-:Y:S01]  /*6140*/  P2R R209, PR, RZ, 0x20 ;  /* 0x00000020ffd17803 */ /* 0x000fe20000000000 */
[----:B------:R3:W4:Y:S01]  /*6150*/  SYNCS.PHASECHK.TRANS64.TRYWAIT P0, [R207+URZ+0x1d0], R2 ;  /* 0x0001d002cf0075a7 */ /* 0x00072200080011ff */
[----:B-1----:R-:W-:Y:S01]  /*6160*/  @P6 SEL R208, RZ, 0x1, !P1 ;  /* 0x00000001ffd06807 */ /* 0x002fe20004800000 */
[----:B---3--:R-:W-:Y:S06]  /*6170*/  @!P6 BRA `(.L_x_108) ;  /* 0x00000000009ce947 */ /* 0x008fec0003800000 */
[----:B------:R-:W-:Y:S01]  /*6180*/  @P5 IMAD R6, R181, 0x2000, R190 ;  /* 0x00002000b5065824 */ /* 0x000fe200078e02be */
[----:B------:R-:W-:Y:S01]  /*6190*/  ISETP.NE.AND P1, PT, R208, RZ, PT ;  /* 0x000000ffd000720c */ /* 0x000fe20003f25270 */
[----:B------:R-:W-:Y:S01]  /*61a0*/  BSSY B0, `(.L_x_109) ;  /* 0x0000010000007945 */ /* 0x000fe20003800000 */
[----:B------:R-:W-:Y:S01]  /*61b0*/  CS2R R150, SRZ ;  /* 0x0000000000967805 */ /* 0x000fe2000001ff00 */
[--C-:B------:R-:W-:Y:S01]  /*61c0*/  @P5 IMAD R7, R191, -0x10, R6.reuse ;  /* 0xfffffff0bf075824 */ /* 0x100fe200078e0206 */
[----:B------:R-:W-:Y:S01]  /*61d0*/  CS2R R148, SRZ ;  /* 0x0000000000947805 */ /* 0x000fe2000001ff00 */
[----:B------:R-:W-:Y:S01]  /*61e0*/  @P5 IMAD R5, R189, -0x10, R6 ;  /* 0xfffffff0bd055824 */ /* 0x000fe200078e0206 */
[----:B------:R-:W-:Y:S01]  /*61f0*/  CS2R R158, SRZ ;  /* 0x00000000009e7805 */ /* 0x000fe2000001ff00 */
[----:B------:R-:W-:Y:S01]  /*6200*/  @P5 IMAD R4, R188, 0x10, R7 ;  /* 0x00000010bc045824 */ /* 0x000fe200078e0207 */
[----:B------:R-:W-:Y:S02]  /*6210*/  CS2R R156, SRZ ;  /* 0x00000000009c7805 */ /* 0x000fe4000001ff00 */
[----:B------:R-:W-:Y:S02]  /*6220*/  CS2R R154, SRZ ;  /* 0x00000000009a7805 */ /* 0x000fe4000001ff00 */
[----:B------:R-:W-:Y:S02]  /*6230*/  CS2R R152, SRZ ;  /* 0x0000000000987805 */ /* 0x000fe4000001ff00 */
[----:B------:R-:W-:Y:S02]  /*6240*/  CS2R R162, SRZ ;  /* 0x0000000000a27805 */ /* 0x000fe4000001ff00 */
[----:B------:R-:W-:Y:S01]  /*6250*/  CS2R R160, SRZ ;  /* 0x0000000000a07805 */ /* 0x000fe2000001ff00 */
[----:B------:R-:W-:Y:S06]  /*6260*/  @P1 BRA `(.L_x_110) ;  /* 0x00000000000c1947 */ /* 0x000fec0003800000 */
[----:B------:R-:W-:Y:S04]  /*6270*/  SHF.L.U32 R0, R180, 0x1f, RZ ;  /* 0x0000001fb4007819 */ /* 0x000fe800000006ff */
[----:B------:R-:W1:Y:S02]  /*6280*/  SYNCS.PHASECHK.TRANS64.TRYWAIT P1, [R3+URZ+0x180], R0 ;  /* 0x00018000030075a7 */ /* 0x000e6400080211ff */
[----:B-1----:R-:W-:Y:S05]  /*6290*/  @!P1 BRA `(.L_x_111) ;  /* 0x0000003c00009947 */ /* 0x002fea0003800000 */
.L_x_110:
[----:B------:R-:W-:Y:S05]  /*62a0*/  BSYNC B0 ;  /* 0x0000000000007941 */ /* 0x000fea0003800000 */
.L_x_109:
[----:B------:R-:W-:Y:S01]  /*62b0*/  ISETP.NE.AND P1, PT, R209, RZ, PT ;  /* 0x000000ffd100720c */ /* 0x000fe20003f25270 */
[----:B-1----:R-:W-:Y:S02]  /*62c0*/  VIADD R3, R3, 0x190 ;  /* 0x0000019003037836 */ /* 0x002fe40000000000 */
[----:B------:R-:W-:Y:S02]  /*62d0*/  IMAD.U32 R0, RZ, RZ, UR37 ;  /* 0x00000025ff007e24 */ /* 0x000fe4000f8e00ff */
[----:B------:R-:W-:Y:S03]  /*62e0*/  VIADD R181, R181, 0x1 ;  /* 0x00000001b5b57836 */ /* 0x000fe60000000000 */
[----:B------:R-:W-:Y:S05]  /*62f0*/  PRMT R0, R0, 0x654, R3 ;  /* 0x0000065400007816 */ /* 0x000fea0000000003 */
[----:B------:R1:W3:Y:S04]  /*6300*/  @P1 LDS.128 R148, [R6] ;  /* 0x0000000006941984 */ /* 0x0002e80000000c00 */
[----:B------:R1:W1:Y:S04]  /*6310*/  @P1 LDS.128 R156, [R5+0x20] ;  /* 0x00002000059c1984 */ /* 0x0002680000000c00 */
[----:B------:R1:W1:Y:S04]  /*6320*/  @P1 LDS.128 R152, [R7+0x10] ;  /* 0x0000100007981984 */ /* 0x0002680000000c00 */
[----:B------:R1:W1:Y:S01]  /*6330*/  @P1 LDS.128 R160, [R4+0x10] ;  /* 0x0000100004a01984 */ /* 0x0002620000000c00 */
[C---:B------:R-:W-:Y:S01]  /*6340*/  ISETP.NE.AND P1, PT, R181.reuse, 0x2, PT ;  /* 0x00000002b500780c */ /* 0x040fe20003f25270 */
[----:B------:R-:W-:Y:S01]  /*6350*/  @!PT LDS RZ, [RZ] ;  /* 0x00000000fffff984 */ /* 0x000fe20000000800 */
[----:B------:R-:W-:Y:S01]  /*6360*/  @!PT LDS RZ, [RZ] ;  /* 0x00000000fffff984 */ /* 0x000fe20000000800 */
[----:B------:R-:W-:Y:S01]  /*6370*/  @!PT LDS RZ, [RZ] ;  /* 0x00000000fffff984 */ /* 0x000fe20000000800 */
[----:B------:R-:W-:Y:S01]  /*6380*/  @!PT LDS RZ, [RZ] ;  /* 0x00000000fffff984 */ /* 0x000fe20000000800 */
[----:B------:R5:W-:Y:S06]  /*6390*/  MEMBAR.ALL.CTA ;  /* 0x0000000000007992 */ /* 0x000bec0000008000 */
[----:B-----5:R-:W5:Y:S01]  /*63a0*/  FENCE.VIEW.ASYNC.S ;  /* 0x00000000000073c6 */ /* 0x020f620000000000 */
[----:B------:R-:W-:Y:S02]  /*63b0*/  SEL R3, RZ, 0x1, P1 ;  /* 0x00000001ff037807 */ /* 0x000fe40000800000 */
[----:B------:R-:W-:Y:S02]  /*63c0*/  SEL R181, R181, RZ, P1 ;  /* 0x000000ffb5b57207 */ /* 0x000fe40000800000 */
[----:B------:R-:W-:Y:S01]  /*63d0*/  LOP3.LUT R180, R180, R3, RZ, 0x3c, !PT ;  /* 0x00000003b4b47212 */ /* 0x000fe200078e3cff */
[----:B-----5:R1:W-:Y:S06]  /*63e0*/  SYNCS.ARRIVE.TRANS64.RED.A1T0 RZ, [R0+URZ], RZ ;  /* 0x000000ff00ff79a7 */ /* 0x0203ec00081004ff */
.L_x_108:
[----:B------:R-:W-:Y:S05]  /*63f0*/  BSYNC B1 ;  /* 0x0000000000017941 */ /* 0x000fea0003800000 */
.L_x_107:
[----:B-1----:R-:W-:Y:S04]  /*6400*/  SHF.R.U32.HI R0, RZ, 0x15, R80 ;  /* 0x00000015ff007819 */ /* 0x002fe80000011650 */
[----:B------:R-:W-:Y:S01]  /*6410*/  LOP3.LUT P1, RZ, R0, 0x3, R173, 0x48, !PT ;  /* 0x0000000300ff7812 */ /* 0x000fe200078248ad */
[----:B------:R-:W-:Y:S01]  /*6420*/  @!UPT UIADD3 URZ, UPT, UPT, URZ, URZ, URZ ;  /* 0x000000fffffff290 */ /* 0x000fe2000fffe0ff */
[----:B----4-:R-:W-:Y:S11]  /*6430*/  @P0 BRA `(.L_x_112) ;  /* 0x0000000000080947 */ /* 0x010ff60003800000 */
[----:B------:R-:W1:Y:S02]  /*6440*/  SYNCS.PHASECHK.TRANS64.TRYWAIT P0, [R207+URZ+0x1d0], R2 ;  /* 0x0001d002cf0075a7 */ /* 0x000e6400080011ff */
[----:B-1----:R-:W-:Y:S05]  /*6450*/  @!P0 BRA `(.L_x_113) ;  /* 0x0000003800a48947 */ /* 0x002fea0003800000 */
.L_x_112:
[----:B------:R-:W-:Y:S04]  /*6460*/  BSSY.RECONVERGENT B6, `(.L_x_114) ;  /* 0x0000012000067945 */ /* 0x000fe80003800200 */
[----:B------:R-:W-:Y:S05]  /*6470*/  @!P1 BRA `(.L_x_115) ;  /* 0x0000000000409947 */ /* 0x000fea0003800000 */
[----:B------:R-:W4:Y:S01]  /*6480*/  LDCU.64 UR8, c[0x4][0x70] ;  /* 0x01000e00ff0877ac */ /* 0x000f220008000a00 */
[----:B------:R-:W-:Y:S01]  /*6490*/  MOV R3, 0x0 ;  /* 0x0000000000037802 */ /* 0x000fe20000000f00 */
[----:B------:R-:W-:Y:S02]  /*64a0*/  HFMA2 R12, -RZ, RZ, 0, 5.9604644775390625e-08 ;  /* 0x00000001ff0c7431 */ /* 0x000fe400000001ff */
[----:B------:R-:W-:Y:S02]  /*64b0*/  IMAD.MOV.U32 R8, RZ, RZ, 0x192 ;  /* 0x00000192ff087424 */ /* 0x000fe400078e00ff */
[----:B------:R-:W-:Y:S01]  /*64c0*/  IMAD.MOV.U32 R13, RZ, RZ, RZ ;  /* 0x000000ffff0d7224 */ /* 0x000fe200078e00ff */
[----:B------:R-:W5:Y:S01]  /*64d0*/  LDCU.64 UR6, c[0x4][0x78] ;  /* 0x01000f00ff0677ac */ /* 0x000f620008000a00 */
[----:B-1----:R-:W1:Y:S01]  /*64e0*/  LDC.64 R2, c[0x4][R3] ;  /* 0x0100000003027b82 */ /* 0x002e620000000a00 */
[----:B------:R-:W2:Y:S01]  /*64f0*/  LDCU.64 UR4, c[0x4][0x10] ;  /* 0x01000200ff0477ac */ /* 0x000ea20008000a00 */
[----:B----4-:R-:W-:Y:S01]  /*6500*/  MOV R5, UR9 ;  /* 0x0000000900057c02 */ /* 0x010fe20008000f00 */
[----:B------:R-:W-:Y:S01]  /*6510*/  IMAD.U32 R4, RZ, RZ, UR8 ;  /* 0x00000008ff047e24 */ /* 0x000fe2000f8e00ff */
[----:B-----5:R-:W-:Y:S01]  /*6520*/  MOV R7, UR7 ;  /* 0x0000000700077c02 */ /* 0x020fe20008000f00 */
[----:B------:R-:W-:Y:S01]  /*6530*/  IMAD.U32 R6, RZ, RZ, UR6 ;  /* 0x00000006ff067e24 */ /* 0x000fe2000f8e00ff */
[----:B--2---:R-:W-:Y:S01]  /*6540*/  MOV R11, UR5 ;  /* 0x00000005000b7c02 */ /* 0x004fe20008000f00 */
[----:B------:R-:W-:Y:S02]  /*6550*/  IMAD.U32 R10, RZ, RZ, UR4 ;  /* 0x00000004ff0a7e24 */ /* 0x000fe4000f8e00ff */
[----:B------:R-:W-:Y:S07]  /*6560*/  LEPC R20, `(.L_x_115) ;  /* 0x000000001014794e */ /* 0x000fee0000000000 */
[----:B-1-3--:R-:W-:Y:S05]  /*6570*/  CALL.ABS.NOINC R2 ;  /* 0x0000000002007343 */ /* 0x00afea0003c00000 */
.L_x_115:
[----:B------:R-:W-:Y:S05]  /*6580*/  BSYNC.RECONVERGENT B6 ;  /* 0x0000000000067941 */ /* 0x000fea0003800200 */
.L_x_114:
[-C--:B---3--:R-:W-:Y:S01]  /*6590*/  F2FP.F16.E4M3.UNPACK_B R83, R148.reuse ;  /* 0x00000094ff53723e */ /* 0x088fe200020006ff */
[----:B------:R-:W-:Y:S05]  /*65a0*/  WARPSYNC.ALL ;  /* 0x0000000000007948 */ /* 0x000fea0003800000 */
[----:B------:R-:W-:Y:S01]  /*65b0*/  R2UR UR4, R80 ;  /* 0x00000000500472ca */ /* 0x000fe200000e0000 */
[--C-:B------:R-:W-:Y:S01]  /*65c0*/  HADD2.F32 R82, -RZ, R83.reuse.H0_H0 ;  /* 0x20000053ff527230 */ /* 0x100fe20000004100 */
[----:B------:R-:W-:Y:S01]  /*65d0*/  F2FP.F16.E4M3.UNPACK_B R85, R148.H1 ;  /* 0x00000094ff55723e */ /* 0x000fe200030006ff */
[----:B------:R-:W-:Y:S01]  /*65e0*/  HADD2.F32 R83, -RZ, R83.H1_H1 ;  /* 0x30000053ff537230 */ /* 0x000fe20000004100 */
[-C--:B------:R-:W-:Y:S01]  /*65f0*/  F2FP.F16.E4M3.UNPACK_B R87, R149.reuse ;  /* 0x00000095ff57723e */ /* 0x080fe200020006ff */
[----:B------:R-:W-:Y:S01]  /*6600*/  BSSY.RECONVERGENT B0, `(.L_x_116) ;  /* 0x000011d000007945 */ /* 0x000fe20003800200 */
[----:B------:R-:W-:Y:S01]  /*6610*/  F2FP.F16.E4M3.UNPACK_B R89, R149.H1 ;  /* 0x00000095ff59723e */ /* 0x000fe200030006ff */
[----:B------:R-:W-:Y:S01]  /*6620*/  HADD2.F32 R84, -RZ, R85.H0_H0 ;  /* 0x20000055ff547230 */ /* 0x000fe20000004100 */
[-C--:B------:R-:W-:Y:S01]  /*6630*/  F2FP.F16.E4M3.UNPACK_B R91, R150.reuse ;  /* 0x00000096ff5b723e */ /* 0x080fe200020006ff */
[----:B------:R-:W-:Y:S01]  /*6640*/  HADD2.F32 R88, -RZ, R87.H1_H1 ;  /* 0x30000057ff587230 */ /* 0x000fe20000004100 */
[----:B------:R-:W-:Y:S01]  /*6650*/  F2FP.F16.E4M3.UNPACK_B R93, R150.H1 ;  /* 0x00000096ff5d723e */ /* 0x000fe200030006ff */
[----:B------:R-:W-:Y:S01]  /*6660*/  HADD2.F32 R86, -RZ, R85.H1_H1 ;  /* 0x30000055ff567230 */ /* 0x000fe20000004100 */
[-C--:B------:R-:W-:Y:S01]  /*6670*/  F2FP.F16.E4M3.UNPACK_B R95, R151.reuse ;  /* 0x00000097ff5f723e */ /* 0x080fe200020006ff */
[----:B------:R-:W2:Y:S01]  /*6680*/  LDTM.x64 R4, tmem[UR4] ;  /* 0x00000004000479ee */ /* 0x000ea20008340000 */
[----:B------:R-:W-:Y:S01]  /*6690*/  F2FP.F16.E4M3.UNPACK_B R97, R151.H1 ;  /* 0x00000097ff61723e */ /* 0x000fe200030006ff */
[----:B------:R-:W-:Y:S01]  /*66a0*/  HADD2.F32 R85, -RZ, R87.H0_H0 ;  /* 0x20000057ff557230 */ /* 0x000fe20000004100 */
[-C--:B------:R-:W-:Y:S01]  /*66b0*/  F2FP.F16.E4M3.UNPACK_B R99, R152.reuse ;  /* 0x00000098ff63723e */ /* 0x080fe200020006ff */
[----:B------:R-:W-:Y:S01]  /*66c0*/  HADD2.F32 R87, -RZ, R89.H0_H0 ;  /* 0x20000059ff577230 */ /* 0x000fe20000004100 */
[----:B------:R-:W-:Y:S01]  /*66d0*/  F2FP.F16.E4M3.UNPACK_B R101, R152.H1 ;  /* 0x00000098ff65723e */ /* 0x000fe200030006ff */
[----:B------:R-:W-:Y:S01]  /*66e0*/  HADD2.F32 R92, -RZ, R91.H1_H1 ;  /* 0x3000005bff5c7230 */ /* 0x000fe20000004100 */
[----:B------:R-:W-:Y:S01]  /*66f0*/  ISETP.NE.AND P6, PT, R184, RZ, PT ;  /* 0x000000ffb800720c */ /* 0x000fe20003fc5270 */
[----:B------:R-:W-:Y:S01]  /*6700*/  HADD2.F32 R96, -RZ, R95.H1_H1 ;  /* 0x3000005fff607230 */ /* 0x000fe20000004100 */
[----:B------:R-:W-:Y:S01]  /*6710*/  SHF.L.U32 R211, R176, 0x4, RZ ;  /* 0x00000004b0d37819 */ /* 0x000fe200000006ff */
[----:B------:R-:W-:Y:S01]  /*6720*/  HADD2.F32 R100, -RZ, R99.H1_H1 ;  /* 0x30000063ff647230 */ /* 0x000fe20000004100 */
[----:B------:R-:W-:Y:S01]  /*6730*/  SHF.L.U32 R219, R175, 0x4, RZ ;  /* 0x00000004afdb7819 */ /* 0x000fe200000006ff */
[----:B------:R-:W-:Y:S01]  /*6740*/  HADD2.F32 R90, -RZ, R89.H1_H1 ;  /* 0x30000059ff5a7230 */ /* 0x000fe20000004100 */
[C---:B------:R-:W-:Y:S01]  /*6750*/  IADD3 R204, PT, PT, R190.reuse, R211, RZ ;  /* 0x000000d3becc7210 */ /* 0x040fe20007ffe0ff */
[----:B------:R-:W-:Y:S01]  /*6760*/  HADD2.F32 R89, -RZ, R91.H0_H0 ;  /* 0x2000005bff597230 */ /* 0x000fe20000004100 */
[----:B------:R-:W-:Y:S01]  /*6770*/  IADD3 R206, PT, PT, R190, R219, RZ ;  /* 0x000000dbbece7210 */ /* 0x000fe20007ffe0ff */
[--C-:B------:R-:W-:Y:S01]  /*6780*/  HADD2.F32 R91, -RZ, R93.reuse.H0_H0 ;  /* 0x2000005dff5b7230 */ /* 0x100fe20000004100 */
[----:B------:R-:W-:Y:S01]  /*6790*/  SHF.L.U32 R217, R188, 0x4, RZ ;  /* 0x00000004bcd97819 */ /* 0x000fe200000006ff */
[----:B------:R-:W-:Y:S01]  /*67a0*/  HADD2.F32 R94, -RZ, R93.H1_H1 ;  /* 0x3000005dff5e7230 */ /* 0x000fe20000004100 */
[-C--:B------:R-:W-:Y:S01]  /*67b0*/  F2FP.F16.E4M3.UNPACK_B R103, R153.reuse ;  /* 0x00000099ff67723e */ /* 0x080fe200020006ff */
[----:B------:R-:W-:Y:S01]  /*67c0*/  HADD2.F32 R93, -RZ, R95.H0_H0 ;  /* 0x2000005fff5d7230 */ /* 0x000fe20000004100 */
[----:B------:R-:W-:Y:S01]  /*67d0*/  IADD3 R205, PT, PT, R217, R204, RZ ;  /* 0x000000ccd9cd7210 */ /* 0x000fe20007ffe0ff */
[----:B------:R-:W-:Y:S01]  /*67e0*/  HADD2.F32 R95, -RZ, R97.H0_H0 ;  /* 0x20000061ff5f7230 */ /* 0x000fe20000004100 */
[----:B------:R-:W-:Y:S01]  /*67f0*/  F2FP.F16.E4M3.UNPACK_B R105, R153.H1 ;  /* 0x00000099ff69723e */ /* 0x000fe200030006ff */
[C---:B--2---:R-:W-:Y:S01]  /*6800*/  FMUL R0, R78.reuse, R4 ;  /* 0x000000044e007220 */ /* 0x044fe20000400000 */
[C---:B-1----:R-:W-:Y:S01]  /*6810*/  FMUL R2, R78.reuse, R5 ;  /* 0x000000054e027220 */ /* 0x042fe20000400000 */
[C---:B------:R-:W-:Y:S01]  /*6820*/  FMUL R4, R78.reuse, R8 ;  /* 0x000000084e047220 */ /* 0x040fe20000400000 */
[C---:B------:R-:W-:Y:S01]  /*6830*/  FMUL R5, R78.reuse, R9 ;  /* 0x000000094e057220 */ /* 0x040fe20000400000 */
[C---:B------:R-:W-:Y:S01]  /*6840*/  FFMA R0, R81.reuse, R82, R0 ;  /* 0x0000005251007223 */ /* 0x040fe20000000000 */
[C---:B------:R-:W-:Y:S01]  /*6850*/  FFMA R2, R81.reuse, R83, R2 ;  /* 0x0000005351027223 */ /* 0x040fe20000000002 */
[C---:B------:R-:W-:Y:S01]  /*6860*/  FMUL R8, R78.reuse, R12 ;  /* 0x0000000c4e087220 */ /* 0x040fe20000400000 */
[C---:B------:R-:W-:Y:S01]  /*6870*/  FMUL R9, R78.reuse, R13 ;  /* 0x0000000d4e097220 */ /* 0x040fe20000400000 */
[C---:B------:R-:W-:Y:S01]  /*6880*/  FMUL R12, R78.reuse, R16 ;  /* 0x000000104e0c7220 */ /* 0x040fe20000400000 */
[C---:B------:R-:W-:Y:S01]  /*6890*/  FMUL R13, R78.reuse, R17 ;  /* 0x000000114e0d7220 */ /* 0x040fe20000400000 */
[C---:B------:R-:W-:Y:S01]  /*68a0*/  FMUL R16, R78.reuse, R20 ;  /* 0x000000144e107220 */ /* 0x040fe20000400000 */
[C---:B------:R-:W-:Y:S01]  /*68b0*/  FMUL R17, R78.reuse, R21 ;  /* 0x000000154e117220 */ /* 0x040fe20000400000 */
[----:B------:R-:W-:Y:S02]  /*68c0*/  HADD2.F32 R104, -RZ, R103.H1_H1 ;  /* 0x30000067ff687230 */ /* 0x000fe40000004100 */
[C---:B------:R-:W-:Y:S01]  /*68d0*/  FMUL R20, R78.reuse, R24 ;  /* 0x000000184e147220 */ /* 0x040fe20000400000 */
[C---:B------:R-:W-:Y:S01]  /*68e0*/  FMUL R21, R78.reuse, R25 ;  /* 0x000000194e157220 */ /* 0x040fe20000400000 */
[C---:B------:R-:W-:Y:S01]  /*68f0*/  FMUL R24, R78.reuse, R28 ;  /* 0x0000001c4e187220 */ /* 0x040fe20000400000 */
[C---:B------:R-:W-:Y:S01]  /*6900*/  FMUL R25, R78.reuse, R29 ;  /* 0x0000001d4e197220 */ /* 0x040fe20000400000 */
[C---:B------:R-:W-:Y:S01]  /*6910*/  FMUL R28, R78.reuse, R32 ;  /* 0x000000204e1c7220 */ /* 0x040fe20000400000 */
[C---:B------:R-:W-:Y:S01]  /*6920*/  FMUL R29, R78.reuse, R33 ;  /* 0x000000214e1d7220 */ /* 0x040fe20000400000 */
[C---:B------:R-:W-:Y:S01]  /*6930*/  FMUL R32, R78.reuse, R36 ;  /* 0x000000244e207220 */ /* 0x040fe20000400000 */
[----:B------:R-:W-:Y:S01]  /*6940*/  F2FP.F16.E4M3.UNPACK_B R107, R154 ;  /* 0x0000009aff6b723e */ /* 0x000fe200020006ff */
[C---:B------:R-:W-:Y:S01]  /*6950*/  FMUL R33, R78.reuse, R37 ;  /* 0x000000254e217220 */ /* 0x040fe20000400000 */
[C---:B------:R-:W-:Y:S01]  /*6960*/  FMUL R36, R78.reuse, R40 ;  /* 0x000000284e247220 */ /* 0x040fe20000400000 */
[----:B------:R-:W-:Y:S01]  /*6970*/  F2FP.F16.E4M3.UNPACK_B R109, R154.H1 ;  /* 0x0000009aff6d723e */ /* 0x000fe200030006ff */
[C---:B------:R-:W-:Y:S01]  /*6980*/  FMUL R37, R78.reuse, R41 ;  /* 0x000000294e257220 */ /* 0x040fe20000400000 */
[----:B------:R-:W-:Y:S02]  /*6990*/  HADD2.F32 R108, -RZ, R107.H1_H1 ;  /* 0x3000006bff6c7230 */ /* 0x000fe40000004100 */
        /* <DEDUP_REMOVED lines=26> */
[C---:B------:R-:W-:Y:S01]  /*6b40*/  FFMA R3, R81.reuse, R84, R3 ;  /* 0x0000005451037223 */ /* 0x040fe20000000003 */
[C---:B------:R-:W-:Y:S01]  /*6b50*/  FFMA R7, R81.reuse, R86, R7 ;  /* 0x0000005651077223 */ /* 0x040fe20000000007 */
[----:B------:R-:W-:Y:S01]  /*6b60*/  F2FP.F16.E4M3.UNPACK_B R127, R159 ;  /* 0x0000009fff7f723e */ /* 0x000fe200020006ff */
[C---:B------:R-:W-:Y:S01]  /*6b70*/  FFMA R4, R81.reuse, R85, R4 ;  /* 0x0000005551047223 */ /* 0x040fe20000000004 */
[C---:B------:R-:W-:Y:S01]  /*6b80*/  FFMA R5, R81.reuse, R88, R5 ;  /* 0x0000005851057223 */ /* 0x040fe20000000005 */
[----:B------:R-:W-:Y:S01]  /*6b90*/  F2FP.F16.E4M3.UNPACK_B R129, R159.H1 ;  /* 0x0000009fff81723e */ /* 0x000fe200030006ff */
[----:B------:R-:W-:Y:S01]  /*6ba0*/  FFMA R6, R81, R87, R6 ;  /* 0x0000005751067223 */ /* 0x000fe20000000006 */
[----:B------:R-:W-:Y:S01]  /*6bb0*/  F2FP.SATFINITE.E4M3.F32.PACK_AB_MERGE_C R185, R7, R3, RZ ;  /* 0x0000000307b9723e */ /* 0x000fe200048070ff */
[----:B------:R-:W-:Y:S02]  /*6bc0*/  HADD2.F32 R124, -RZ, R123.H1_H1 ;  /* 0x3000007bff7c7230 */ /* 0x000fe40000004100 */
[----:B------:R-:W-:Y:S01]  /*6bd0*/  FMUL R11, R78, R11 ;  /* 0x0000000b4e0b7220 */ /* 0x000fe20000400000 */
[----:B------:R-:W-:Y:S01]  /*6be0*/  HADD2.F32 R128, -RZ, R127.H1_H1 ;  /* 0x3000007fff807230 */ /* 0x000fe20000004100 */
[----:B------:R-:W-:Y:S01]  /*6bf0*/  F2FP.SATFINITE.E4M3.F32.PACK_AB_MERGE_C R184, R2, R0, R185 ;  /* 0x0000000002b8723e */ /* 0x000fe200048070b9 */
[C---:B------:R-:W-:Y:S01]  /*6c00*/  FMUL R10, R78.reuse, R14 ;  /* 0x0000000e4e0a7220 */ /* 0x040fe20000400000 */
[C---:B------:R-:W-:Y:S01]  /*6c10*/  FFMA R11, R81.reuse, R90, R11 ;  /* 0x0000005a510b7223 */ /* 0x040fe2000000000b */
[C---:B------:R-:W-:Y:S01]  /*6c20*/  FFMA R8, R81.reuse, R89, R8 ;  /* 0x0000005951087223 */ /* 0x040fe20000000008 */
[----:B------:R-:W-:Y:S01]  /*6c30*/  FFMA R9, R81, R92, R9 ;  /* 0x0000005c51097223 */ /* 0x000fe20000000009 */
[----:B------:R-:W-:Y:S01]  /*6c40*/  F2FP.F16.E4M3.UNPACK_B R131, R160 ;  /* 0x000000a0ff83723e */ /* 0x000fe200020006ff */
[----:B------:R-:W-:Y:S01]  /*6c50*/  HADD2.F32 R98, -RZ, R97.H1_H1 ;  /* 0x30000061ff627230 */ /* 0x000fe20000004100 */
[----:B------:R-:W-:Y:S01]  /*6c60*/  F2FP.SATFINITE.E4M3.F32.PACK_AB_MERGE_C R186, R11, R6, RZ ;  /* 0x000000060bba723e */ /* 0x000fe200048070ff */
[----:B------:R-:W-:Y:S01]  /*6c70*/  FFMA R10, R81, R91, R10 ;  /* 0x0000005b510a7223 */ /* 0x000fe2000000000a */
[----:B------:R-:W-:Y:S02]  /*6c80*/  HADD2.F32 R97, -RZ, R99.H0_H0 ;  /* 0x20000063ff617230 */ /* 0x000fe40000004100 */
[C---:B------:R-:W-:Y:S01]  /*6c90*/  FMUL R15, R78.reuse, R15 ;  /* 0x0000000f4e0f7220 */ /* 0x040fe20000400000 */
[----:B------:R-:W-:Y:S01]  /*6ca0*/  F2FP.SATFINITE.E4M3.F32.PACK_AB_MERGE_C R185, R5, R4, R186 ;  /* 0x0000000405b9723e */ /* 0x000fe200048070ba */
[----:B------:R-:W-:Y:S02]  /*6cb0*/  HADD2.F32 R132, -RZ, R131.H1_H1 ;  /* 0x30000083ff847230 */ /* 0x000fe40000004100 */
[C---:B------:R-:W-:Y:S01]  /*6cc0*/  FMUL R14, R78.reuse, R18 ;  /* 0x000000124e0e7220 */ /* 0x040fe20000400000 */
[C---:B------:R-:W-:Y:S01]  /*6cd0*/  FFMA R15, R81.reuse, R94, R15 ;  /* 0x0000005e510f7223 */ /* 0x040fe2000000000f */
[C---:B------:R-:W-:Y:S01]  /*6ce0*/  FFMA R12, R81.reuse, R93, R12 ;  /* 0x0000005d510c7223 */ /* 0x040fe2000000000c */
[----:B------:R-:W-:Y:S01]  /*6cf0*/  FFMA R13, R81, R96, R13 ;  /* 0x00000060510d7223 */ /* 0x000fe2000000000d */
[----:B------:R-:W-:Y:S01]  /*6d00*/  F2FP.F16.E4M3.UNPACK_B R133, R160.H1 ;  /* 0x000000a0ff85723e */ /* 0x000fe200030006ff */
[--C-:B------:R-:W-:Y:S01]  /*6d10*/  HADD2.F32 R99, -RZ, R101.reuse.H0_H0 ;  /* 0x20000065ff637230 */ /* 0x100fe20000004100 */
[----:B------:R-:W-:Y:S01]  /*6d20*/  F2FP.SATFINITE.E4M3.F32.PACK_AB_MERGE_C R186, R15, R10, RZ ;  /* 0x0000000a0fba723e */ /* 0x000fe200048070ff */
[----:B------:R-:W-:Y:S01]  /*6d30*/  FFMA R14, R81, R95, R14 ;  /* 0x0000005f510e7223 */ /* 0x000fe2000000000e */
[C---:B------:R-:W-:Y:S01]  /*6d40*/  FMUL R19, R78.reuse, R19 ;  /* 0x000000134e137220 */ /* 0x040fe20000400000 */
[----:B------:R-:W-:Y:S01]  /*6d50*/  HADD2.F32 R102, -RZ, R101.H1_H1 ;  /* 0x30000065ff667230 */ /* 0x000fe20000004100 */
[----:B------:R-:W-:Y:S01]  /*6d60*/  F2FP.SATFINITE.E4M3.F32.PACK_AB_MERGE_C R186, R9, R8, R186 ;  /* 0x0000000809ba723e */ /* 0x000fe200048070ba */
[----:B------:R-:W-:Y:S02]  /*6d70*/  HADD2.F32 R101, -RZ, R103.H0_H0 ;  /* 0x20000067ff657230 */ /* 0x000fe40000004100 */
[C---:B------:R-:W-:Y:S01]  /*6d80*/  FFMA R19, R81.reuse, R98, R19 ;  /* 0x0000006251137223 */ /* 0x040fe20000000013 */
[C---:B------:R-:W-:Y:S01]  /*6d90*/  FFMA R16, R81.reuse, R97, R16 ;  /* 0x0000006151107223 */ /* 0x040fe20000000010 */
[----:B------:R-:W-:Y:S01]  /*6da0*/  FFMA R17, R81, R100, R17 ;  /* 0x0000006451117223 */ /* 0x000fe20000000011 */
[C---:B------:R-:W-:Y:S01]  /*6db0*/  FMUL R18, R78.reuse, R22 ;  /* 0x000000164e127220 */ /* 0x040fe20000400000 */
[----:B------:R-:W-:Y:S01]  /*6dc0*/  F2FP.F16.E4M3.UNPACK_B R135, R161 ;  /* 0x000000a1ff87723e */ /* 0x000fe200020006ff */
        /* <DEDUP_REMOVED lines=10> */
[----:B------:R1:W-:Y:S01]  /*6e70*/  STS.128 [R172+UR49+0x4400], R184 ;  /* 0x004400b8ac007988 */ /* 0x0003e20008000c31 */
[----:B------:R-:W-:Y:S01]  /*6e80*/  HADD2.F32 R136, -RZ, R135.H1_H1 ;  /* 0x30000087ff887230 */ /* 0x000fe20000004100 */
[----:B------:R-:W-:Y:S01]  /*6e90*/  F2FP.SATFINITE.E4M3.F32.PACK_AB_MERGE_C R196, R23, R18, RZ ;  /* 0x0000001217c4723e */ /* 0x000fe200048070ff */
[C---:B------:R-:W-:Y:S01]  /*6ea0*/  FMUL R22, R78.reuse, R26 ;  /* 0x0000001a4e167220 */ /* 0x040fe20000400000 */
[C---:B------:R-:W-:Y:S01]  /*6eb0*/  FMUL R27, R78.reuse, R27 ;  /* 0x0000001b4e1b7220 */ /* 0x040fe20000400000 */
[--C-:B------:R-:W-:Y:S01]  /*6ec0*/  HADD2.F32 R107, -RZ, R109.reuse.H0_H0 ;  /* 0x2000006dff6b7230 */ /* 0x100fe20000004100 */
[----:B------:R-:W-:Y:S01]  /*6ed0*/  F2FP.SATFINITE.E4M3.F32.PACK_AB_MERGE_C R196, R17, R16, R196 ;  /* 0x0000001011c4723e */ /* 0x000fe200048070c4 */
[C---:B------:R-:W-:Y:S01]  /*6ee0*/  FFMA R22, R81.reuse, R103, R22 ;  /* 0x0000006751167223 */ /* 0x040fe20000000016 */
[C---:B------:R-:W-:Y:S01]  /*6ef0*/  FFMA R27, R81.reuse, R106, R27 ;  /* 0x0000006a511b7223 */ /* 0x040fe2000000001b */
[C---:B------:R-:W-:Y:S01]  /*6f00*/  FFMA R24, R81.reuse, R105, R24 ;  /* 0x0000006951187223 */ /* 0x040fe20000000018 */
[----:B------:R-:W-:Y:S01]  /*6f10*/  F2FP.F16.E4M3.UNPACK_B R137, R161.H1 ;  /* 0x000000a1ff89723e */ /* 0x000fe200030006ff */
[----:B------:R-:W-:Y:S02]  /*6f20*/  HADD2.F32 R110, -RZ, R109.H1_H1 ;  /* 0x3000006dff6e7230 */ /* 0x000fe40000004100 */
[----:B------:R-:W-:Y:S01]  /*6f30*/  FFMA R25, R81, R108, R25 ;  /* 0x0000006c51197223 */ /* 0x000fe20000000019 */
[----:B------:R-:W-:Y:S01]  /*6f40*/  F2FP.SATFINITE.E4M3.F32.PACK_AB_MERGE_C R197, R27, R22, RZ ;  /* 0x000000161bc5723e */ /* 0x000fe200048070ff */
[----:B------:R-:W-:Y:S02]  /*6f50*/  HADD2.F32 R109, -RZ, R111.H0_H0 ;  /* 0x2000006fff6d7230 */ /* 0x000fe40000004100 */
[C---:B------:R-:W-:Y:S01]  /*6f60*/  FMUL R26, R78.reuse, R30 ;  /* 0x0000001e4e1a7220 */ /* 0x040fe20000400000 */
[C---:B------:R-:W-:Y:S01]  /*6f70*/  FMUL R31, R78.reuse, R31 ;  /* 0x0000001f4e1f7220 */ /* 0x040fe20000400000 */
[--C-:B------:R-:W-:Y:S01]  /*6f80*/  HADD2.F32 R111, -RZ, R113.reuse.H0_H0 ;  /* 0x20000071ff6f7230 */ /* 0x100fe20000004100 */
[----:B------:R-:W-:Y:S01]  /*6f90*/  F2FP.SATFINITE.E4M3.F32.PACK_AB_MERGE_C R197, R21, R20, R197 ;  /* 0x0000001415c5723e */ /* 0x000fe200048070c5 */
[C---:B------:R-:W-:Y:S01]  /*6fa0*/  FFMA R26, R81.reuse, R107, R26 ;  /* 0x0000006b511a7223 */ /* 0x040fe2000000001a */
[C---:B------:R-:W-:Y:S01]  /*6fb0*/  FFMA R31, R81.reuse, R110, R31 ;  /* 0x0000006e511f7223 */ /* 0x040fe2000000001f */
[C---:B------:R-:W-:Y:S01]  /*6fc0*/  FFMA R28, R81.reuse, R109, R28 ;  /* 0x0000006d511c7223 */ /* 0x040fe2000000001c */
[----:B------:R-:W-:Y:S01]  /*6fd0*/  F2FP.F16.E4M3.UNPACK_B R139, R162 ;  /* 0x000000a2ff8b723e */ /* 0x000fe200020006ff */
[----:B------:R-:W-:Y:S02]  /*6fe0*/  HADD2.F32 R114, -RZ, R113.H1_H1 ;  /* 0x30000071ff727230 */ /* 0x000fe40000004100 */
[----:B------:R-:W-:Y:S01]  /*6ff0*/  FFMA R29, R81, R112, R29 ;  /* 0x00000070511d7223 */ /* 0x000fe2000000001d */
[----:B------:R-:W-:Y:S01]  /*7000*/  F2FP.SATFINITE.E4M3.F32.PACK_AB_MERGE_C R198, R31, R26, RZ ;  /* 0x0000001a1fc6723e */ /* 0x000fe200048070ff */
[----:B------:R-:W-:Y:S02]  /*7010*/  HADD2.F32 R113, -RZ, R115.H0_H0 ;  /* 0x20000073ff717230 */ /* 0x000fe40000004100 */
[C---:B------:R-:W-:Y:S01]  /*7020*/  FMUL R30, R78.reuse, R34 ;  /* 0x000000224e1e7220 */ /* 0x040fe20000400000 */
[----:B------:R-:W-:Y:S01]  /*7030*/  HADD2.F32 R140, -RZ, R139.H1_H1 ;  /* 0x3000008bff8c7230 */ /* 0x000fe20000004100 */
[----:B------:R-:W-:Y:S01]  /*7040*/  F2FP.SATFINITE.E4M3.F32.PACK_AB_MERGE_C R198, R25, R24, R198 ;  /* 0x0000001819c6723e */ /* 0x000fe200048070c6 */
[C---:B------:R-:W-:Y:S01]  /*7050*/  FMUL R35, R78.reuse, R35 ;  /* 0x000000234e237220 */ /* 0x040fe20000400000 */
[--C-:B------:R-:W-:Y:S02]  /*7060*/  HADD2.F32 R115, -RZ, R117.reuse.H0_H0 ;  /* 0x20000075ff737230 */ /* 0x100fe40000004100 */
[C---:B------:R-:W-:Y:S01]  /*7070*/  FFMA R30, R81.reuse, R111, R30 ;  /* 0x0000006f511e7223 */ /* 0x040fe2000000001e */
[----:B------:R-:W-:Y:S02]  /*7080*/  HADD2.F32 R118, -RZ, R117.H1_H1 ;  /* 0x30000075ff767230 */ /* 0x000fe40000004100 */
[C---:B------:R-:W-:Y:S01]  /*7090*/  FFMA R35, R81.reuse, R114, R35 ;  /* 0x0000007251237223 */ /* 0x040fe20000000023 */
[C---:B------:R-:W-:Y:S01]  /*70a0*/  FFMA R32, R81.reuse, R113, R32 ;  /* 0x0000007151207223 */ /* 0x040fe20000000020 */
[----:B------:R-:W-:Y:S01]  /*70b0*/  F2FP.F16.E4M3.UNPACK_B R141, R162.H1 ;  /* 0x000000a2ff8d723e */ /* 0x000fe200030006ff */
[----:B------:R-:W-:Y:S01]  /*70c0*/  FFMA R33, R81, R116, R33 ;  /* 0x0000007451217223 */ /* 0x000fe20000000021 */
[----:B------:R-:W-:Y:S01]  /*70d0*/  HADD2.F32 R117, -RZ, R119.H0_H0 ;  /* 0x20000077ff757230 */ /* 0x000fe20000004100 */
        /* <DEDUP_REMOVED lines=9> */
[----:B------:R1:W-:Y:S01]  /*7170*/  STS.128 [R204+0x4010], R196 ;  /* 0x004010c4cc007388 */ /* 0x0003e20000000c00 */
[----:B------:R-:W-:Y:S01]  /*7180*/  FFMA R37, R81, R120, R37 ;  /* 0x0000007851257223 */ /* 0x000fe20000000025 */
[----:B------:R-:W-:Y:S01]  /*7190*/  F2FP.SATFINITE.E4M3.F32.PACK_AB_MERGE_C R200, R39, R34, RZ ;  /* 0x0000002227c8723e */ /* 0x000fe200048070ff */
[----:B------:R-:W-:Y:S02]  /*71a0*/  HADD2.F32 R122, -RZ, R121.H1_H1 ;  /* 0x30000079ff7a7230 */ /* 0x000fe40000004100 */
[C---:B------:R-:W-:Y:S01]  /*71b0*/  FMUL R38, R78.reuse, R42 ;  /* 0x0000002a4e267220 */ /* 0x040fe20000400000 */
[----:B------:R-:W-:Y:S01]  /*71c0*/  HADD2.F32 R121, -RZ, R123.H0_H0 ;  /* 0x2000007bff797230 */ /* 0x000fe20000004100 */
[----:B------:R-:W-:Y:S01]  /*71d0*/  F2FP.SATFINITE.E4M3.F32.PACK_AB_MERGE_C R200, R33, R32, R200 ;  /* 0x0000002021c8723e */ /* 0x000fe200048070c8 */
[----:B------:R-:W-:Y:S02]  /*71e0*/  HADD2.F32 R144, -RZ, R143.H1_H1 ;  /* 0x3000008fff907230 */ /* 0x000fe40000004100 */
[C---:B------:R-:W-:Y:S01]  /*71f0*/  FFMA R38, R81.reuse, R119, R38 ;  /* 0x0000007751267223 */ /* 0x040fe20000000026 */
[C---:B------:R-:W-:Y:S01]  /*7200*/  FMUL R43, R78.reuse, R43 ;  /* 0x0000002b4e2b7220 */ /* 0x040fe20000400000 */
[--C-:B------:R-:W-:Y:S02]  /*7210*/  HADD2.F32 R123, -RZ, R125.reuse.H0_H0 ;  /* 0x2000007dff7b7230 */ /* 0x100fe40000004100 */
[C---:B------:R-:W-:Y:S01]  /*7220*/  FMUL R42, R78.reuse, R46 ;  /* 0x0000002e4e2a7220 */ /* 0x040fe20000400000 */
[----:B------:R-:W-:Y:S02]  /*7230*/  HADD2.F32 R126, -RZ, R125.H1_H1 ;  /* 0x3000007dff7e7230 */ /* 0x000fe40000004100 */
[C---:B------:R-:W-:Y:S01]  /*7240*/  FFMA R43, R81.reuse, R122, R43 ;  /* 0x0000007a512b7223 */ /* 0x040fe2000000002b */
[----:B------:R-:W-:Y:S01]  /*7250*/  F2FP.F16.E4M3.UNPACK_B R145, R163.H1 ;  /* 0x000000a3ff91723e */ /* 0x000fe200030006ff */
[C---:B------:R-:W-:Y:S01]  /*7260*/  FFMA R40, R81.reuse, R121, R40 ;  /* 0x0000007951287223 */ /* 0x040fe20000000028 */
[----:B------:R-:W-:Y:S01]  /*7270*/  FFMA R41, R81, R124, R41 ;  /* 0x0000007c51297223 */ /* 0x000fe20000000029 */
[----:B------:R-:W-:Y:S01]  /*7280*/  ISETP.NE.AND P0, PT, R193, RZ, PT ;  /* 0x000000ffc100720c */ /* 0x000fe20003f05270 */
[----:B------:R-:W-:Y:S01]  /*7290*/  HADD2.F32 R125, -RZ, R127.H0_H0 ;  /* 0x2000007fff7d7230 */ /* 0x000fe20000004100 */
[----:B------:R-:W-:Y:S01]  /*72a0*/  F2FP.SATFINITE.E4M3.F32.PACK_AB_MERGE_C R201, R43, R38, RZ ;  /* 0x000000262bc9723e */ /* 0x000fe200048070ff */
[----:B------:R-:W-:Y:S01]  /*72b0*/  FFMA R42, R81, R123, R42 ;  /* 0x0000007b512a7223 */ /* 0x000fe2000000002a */
[C---:B------:R-:W-:Y:S01]  /*72c0*/  FMUL R47, R78.reuse, R47 ;  /* 0x0000002f4e2f7220 */ /* 0x040fe20000400000 */
[--C-:B------:R-:W-:Y:S01]  /*72d0*/  HADD2.F32 R127, -RZ, R129.reuse.H0_H0 ;  /* 0x20000081ff7f7230 */ /* 0x100fe20000004100 */
[----:B------:R-:W-:Y:S01]  /*72e0*/  F2FP.SATFINITE.E4M3.F32.PACK_AB_MERGE_C R201, R37, R36, R201 ;  /* 0x0000002425c9723e */ /* 0x000fe200048070c9 */
[----:B------:R-:W-:Y:S02]  /*72f0*/  HADD2.F32 R130, -RZ, R129.H1_H1 ;  /* 0x30000081ff827230 */ /* 0x000fe40000004100 */
[C---:B------:R-:W-:Y:S01]  /*7300*/  FFMA R47, R81.reuse, R126, R47 ;  /* 0x0000007e512f7223 */ /* 0x040fe2000000002f */
[C---:B------:R-:W-:Y:S01]  /*7310*/  FFMA R44, R81.reuse, R125, R44 ;  /* 0x0000007d512c7223 */ /* 0x040fe2000000002c */
[C---:B------:R-:W-:Y:S01]  /*7320*/  FFMA R45, R81.reuse, R128, R45 ;  /* 0x00000080512d7223 */ /* 0x040fe2000000002d */
[----:B------:R-:W-:Y:S02]  /*7330*/  HADD2.F32 R129, -RZ, R131.H0_H0 ;  /* 0x20000083ff817230 */ /* 0x000fe40000004100 */
[C---:B------:R-:W-:Y:S01]  /*7340*/  FMUL R46, R78.reuse, R50 ;  /* 0x000000324e2e7220 */ /* 0x040fe20000400000 */
[C---:B------:R-:W-:Y:S01]  /*7350*/  FMUL R51, R78.reuse, R51 ;  /* 0x000000334e337220 */ /* 0x040fe20000400000 */
[--C-:B------:R-:W-:Y:S02]  /*7360*/  HADD2.F32 R131, -RZ, R133.reuse.H0_H0 ;  /* 0x20000085ff837230 */ /* 0x100fe40000004100 */
[C---:B------:R-:W-:Y:S01]  /*7370*/  FMUL R50, R78.reuse, R54 ;  /* 0x000000364e327220 */ /* 0x040fe20000400000 */
[C---:B------:R-:W-:Y:S01]  /*7380*/  FFMA R46, R81.reuse, R127, R46 ;  /* 0x0000007f512e7223 */ /* 0x040fe2000000002e */
[----:B------:R-:W-:Y:S02]  /*7390*/  HADD2.F32 R134, -RZ, R133.H1_H1 ;  /* 0x30000085ff867230 */ /* 0x000fe40000004100 */
[C---:B------:R-:W-:Y:S01]  /*73a0*/  FFMA R51, R81.reuse, R130, R51 ;  /* 0x0000008251337223 */ /* 0x040fe20000000033 */
[----:B------:R-:W-:Y:S02]  /*73b0*/  HADD2.F32 R133, -RZ, R135.H0_H0 ;  /* 0x20000087ff857230 */ /* 0x000fe40000004100 */
[C---:B------:R-:W-:Y:S01]  /*73c0*/  FMUL R55, R78.reuse, R55 ;  /* 0x000000374e377220 */ /* 0x040fe20000400000 */
[C---:B------:R-:W-:Y:S01]  /*73d0*/  FFMA R48, R81.reuse, R129, R48 ;  /* 0x0000008151307223 */ /* 0x040fe20000000030 */
[C---:B------:R-:W-:Y:S01]  /*73e0*/  FFMA R49, R81.reuse, R132, R49 ;  /* 0x0000008451317223 */ /* 0x040fe20000000031 */
[--C-:B------:R-:W-:Y:S02]  /*73f0*/  HADD2.F32 R135, -RZ, R137.reuse.H0_H0 ;  /* 0x20000089ff877230 */ /* 0x100fe40000004100 */
[C---:B------:R-:W-:Y:S01]  /*7400*/  FFMA R50, R81.reuse, R131, R50 ;  /* 0x0000008351327223 */ /* 0x040fe20000000032 */
[----:B------:R-:W-:Y:S02]  /*7410*/  HADD2.F32 R138, -RZ, R137.H1_H1 ;  /* 0x30000089ff8a7230 */ /* 0x000fe40000004100 */
[C---:B------:R-:W-:Y:S01]  /*7420*/  FMUL R54, R78.reuse, R58 ;  /* 0x0000003a4e367220 */ /* 0x040fe20000400000 */
[----:B------:R-:W-:Y:S02]  /*7430*/  HADD2.F32 R137, -RZ, R139.H0_H0 ;  /* 0x2000008bff897230 */ /* 0x000fe40000004100 */
[C---:B------:R-:W-:Y:S01]  /*7440*/  FFMA R55, R81.reuse, R134, R55 ;  /* 0x0000008651377223 */ /* 0x040fe20000000037 */
        /* <DEDUP_REMOVED lines=16> */
[----:B------:R-:W-:Y:S01]  /*7550*/  FFMA R63, R81, R142, R63 ;  /* 0x0000008e513f7223 */ /* 0x000fe2000000003f */
[----:B------:R-:W-:Y:S01]  /*7560*/  FMUL R67, R78, R67 ;  /* 0x000000434e437220 */ /* 0x000fe20000400000 */
[----:B------:R-:W-:Y:S01]  /*7570*/  F2FP.SATFINITE.E4M3.F32.PACK_AB_MERGE_C R202, R47, R42, RZ ;  /* 0x0000002a2fca723e */ /* 0x000fe200048070ff */
[----:B------:R-:W-:Y:S01]  /*7580*/  FFMA R60, R81, R141, R60 ;  /* 0x0000008d513c7223 */ /* 0x000fe2000000003c */
[----:B------:R-:W-:Y:S01]  /*7590*/  F2FP.SATFINITE.E4M3.F32.PACK_AB_MERGE_C R203, R51, R46, RZ ;  /* 0x0000002e33cb723e */ /* 0x000fe200048070ff */
[C---:B------:R-:W-:Y:S01]  /*75a0*/  FFMA R61, R81.reuse, R144, R61 ;  /* 0x00000090513d7223 */ /* 0x040fe2000000003d */
[C---:B------:R-:W-:Y:S01]  /*75b0*/  FFMA R62, R81.reuse, R143, R62 ;  /* 0x0000008f513e7223 */ /* 0x040fe2000000003e */
[----:B------:R-:W-:Y:S01]  /*75c0*/  FFMA R67, R81, R146, R67 ;  /* 0x0000009251437223 */ /* 0x000fe20000000043 */
[----:B------:R-:W-:Y:S02]  /*75d0*/  F2FP.SATFINITE.E4M3.F32.PACK_AB_MERGE_C R202, R41, R40, R202 ;  /* 0x0000002829ca723e */ /* 0x000fe400048070ca */
[----:B------:R-:W-:Y:S02]  /*75e0*/  F2FP.SATFINITE.E4M3.F32.PACK_AB_MERGE_C R203, R45, R44, R203 ;  /* 0x0000002c2dcb723e */ /* 0x000fe400048070cb */
[----:B------:R-:W-:Y:S02]  /*75f0*/  F2FP.SATFINITE.E4M3.F32.PACK_AB_MERGE_C R212, R55, R50, RZ ;  /* 0x0000003237d4723e */ /* 0x000fe400048070ff */
[----:B------:R-:W-:Y:S01]  /*7600*/  F2FP.SATFINITE.E4M3.F32.PACK_AB_MERGE_C R213, R59, R54, RZ ;  /* 0x000000363bd5723e */ /* 0x000fe200048070ff */
[----:B------:R1:W-:Y:S01]  /*7610*/  STS.128 [R206+0x4020], R200 ;  /* 0x004020c8ce007388 */ /* 0x0003e20000000c00 */
[----:B------:R-:W-:Y:S02]  /*7620*/  F2FP.SATFINITE.E4M3.F32.PACK_AB_MERGE_C R214, R63, R58, RZ ;  /* 0x0000003a3fd6723e */ /* 0x000fe400048070ff */
[----:B------:R-:W-:Y:S02]  /*7630*/  F2FP.SATFINITE.E4M3.F32.PACK_AB_MERGE_C R215, R67, R62, RZ ;  /* 0x0000003e43d7723e */ /* 0x000fe400048070ff */
[----:B------:R-:W-:Y:S02]  /*7640*/  F2FP.SATFINITE.E4M3.F32.PACK_AB_MERGE_C R212, R49, R48, R212 ;  /* 0x0000003031d4723e */ /* 0x000fe400048070d4 */
[----:B------:R-:W-:Y:S02]  /*7650*/  F2FP.SATFINITE.E4M3.F32.PACK_AB_MERGE_C R213, R53, R52, R213 ;  /* 0x0000003435d5723e */ /* 0x000fe400048070d5 */
[----:B------:R-:W-:Y:S02]  /*7660*/  F2FP.SATFINITE.E4M3.F32.PACK_AB_MERGE_C R214, R57, R56, R214 ;  /* 0x0000003839d6723e */ /* 0x000fe400048070d6 */
[----:B------:R-:W-:Y:S02]  /*7670*/  F2FP.SATFINITE.E4M3.F32.PACK_AB_MERGE_C R215, R61, R60, R215 ;  /* 0x0000003c3dd7723e */ /* 0x000fe400048070d7 */
[----:B------:R-:W-:Y:S02]  /*7680*/  LEA R210, R181, UR49, 0x3 ;  /* 0x00000031b5d27c11 */ /* 0x000fe4000f8e18ff */
[----:B------:R-:W-:Y:S01]  /*7690*/  @P6 SHF.L.U32 R221, R180, 0x1f, RZ ;  /* 0x0000001fb4dd6819 */ /* 0x000fe200000006ff */
[----:B------:R1:W-:Y:S01]  /*76a0*/  STS.128 [R205+0x4010], R212 ;  /* 0x004010d4cd007388 */ /* 0x0003e20000000c00 */
[----:B------:R-:W-:Y:S01]  /*76b0*/  @!PT LDS RZ, [RZ] ;  /* 0x00000000fffff984 */ /* 0x000fe20000000800 */
[----:B------:R-:W-:Y:S01]  /*76c0*/  @!PT LDS RZ, [RZ] ;  /* 0x00000000fffff984 */ /* 0x000fe20000000800 */
[----:B------:R-:W-:Y:S01]  /*76d0*/  @!PT LDS RZ, [RZ] ;  /* 0x00000000fffff984 */ /* 0x000fe20000000800 */
[----:B------:R-:W-:Y:S01]  /*76e0*/  @!PT LDS RZ, [RZ] ;  /* 0x00000000fffff984 */ /* 0x000fe20000000800 */
[----:B------:R2:W-:Y:S07]  /*76f0*/  MEMBAR.ALL.CTA ;  /* 0x0000000000007992 */ /* 0x0005ee0000008000 */
[----:B--2---:R-:W2:Y:S02]  /*7700*/  FENCE.VIEW.ASYNC.S ;  /* 0x00000000000073c6 */ /* 0x004ea40000000000 */
[----:B--2---:R-:W-:Y:S06]  /*7710*/  BAR.SYNC.DEFER_BLOCKING 0x1, 0x80 ;  /* 0x0042000000007b1d */ /* 0x004fec0000010000 */
[----:B------:R-:W-:Y:S05]  /*7720*/  @P0 BRA `(.L_x_117) ;  /* 0x0000000000280947 */ /* 0x000fea0003800000 */
[----:B------:R-:W-:Y:S02]  /*7730*/  UIADD3 UR4, UPT, UPT, UR49, 0x4400, URZ ;  /* 0x0000440031047890 */ /* 0x000fe4000fffe0ff */
[----:B------:R-:W-:Y:S01]  /*7740*/  UIADD3 UR6, UP0, UPT, UR52, 0x680, URZ ;  /* 0x0000068034067890 */ /* 0x000fe2000ff1e0ff */
[----:B------:R-:W-:Y:S03]  /*7750*/  UMOV UR43, UR36 ;  /* 0x00000024002b7c82 */ /* 0x000fe60008000000 */
[----:B------:R-:W-:Y:S01]  /*7760*/  MOV R192, UR4 ;  /* 0x0000000400c07c02 */ /* 0x000fe20008000f00 */
[----:B------:R-:W-:Y:S03]  /*7770*/  UIADD3.X UR7, UPT, UPT, URZ, UR53, URZ, UP0, !UPT ;  /* 0x00000035ff077290 */ /* 0x000fe600087fe4ff */
[----:B------:R-:W-:Y:S11]  /*7780*/  R2UR UR40, R192 ;  /* 0x00000000c02872ca */ /* 0x000ff600000e0000 */
[----:B------:R-:W-:Y:S02]  /*7790*/  @!UPT UIADD3 URZ, UPT, UPT, URZ, URZ, URZ ;  /* 0x000000fffffff290 */ /* 0x000fe4000fffe0ff */
[----:B------:R2:W-:Y:S01]  /*77a0*/  UTMASTG.3D [UR40], [UR6] ;  /* 0x00000028060073b5 */ /* 0x0005e20008010000 */
[----:B------:R0:W-:Y:S01]  /*77b0*/  UTMACMDFLUSH ;  /* 0x00000000000079b7 */ /* 0x0001e20000000000 */
[----:B--2---:R-:W-:Y:S04]  /*77c0*/  DEPBAR.LE SB0, 0x1 ;  /* 0x000080400000791a */ /* 0x004fe80000000000 */
.L_x_117:
[----:B------:R-:W-:Y:S05]  /*77d0*/  BSYNC.RECONVERGENT B0 ;  /* 0x0000000000007941 */ /* 0x000fea0003800200 */
.L_x_116:
[----:B------:R-:W-:Y:S06]  /*77e0*/  BAR.SYNC.DEFER_BLOCKING 0x1, 0x80 ;  /* 0x0042000000007b1d */ /* 0x000fec0000010000 */
[----:B------:R-:W2:Y:S01]  /*77f0*/  @P6 SYNCS.PHASECHK.TRANS64.TRYWAIT P0, [R210+URZ+0x180], R221 ;  /* 0x000180ddd20065a7 */ /* 0x000ea200080011ff */
[----:B------:R-:W-:Y:S01]  /*7800*/  BSSY B1, `(.L_x_118) ;  /* 0x0000023000017945 */ /* 0x000fe20003800000 */
[----:B--2---:R-:W-:Y:S03]  /*7810*/  @P6 SEL R208, RZ, 0x1, !P0 ;  /* 0x00000001ffd06807 */ /* 0x004fe60004000000 */
[----:B------:R-:W-:Y:S05]  /*7820*/  @!P6 BRA `(.L_x_119) ;  /* 0x000000000080e947 */ /* 0x000fea0003800000 */
[----:B------:R-:W-:Y:S01]  /*7830*/  ISETP.NE.AND P1, PT, R209, RZ, PT ;  /* 0x000000ffd100720c */ /* 0x000fe20003f25270 */
[----:B------:R-:W-:Y:S01]  /*7840*/  BSSY B0, `(.L_x_120) ;  /* 0x000000a000007945 */ /* 0x000fe20003800000 */
[----:B------:R-:W-:Y:S11]  /*7850*/  ISETP.NE.AND P0, PT, R208, RZ, PT ;  /* 0x000000ffd000720c */ /* 0x000ff60003f05270 */
[----:B------:R-:W-:Y:S04]  /*7860*/  @P1 IMAD R0, R181, 0x2000, R190 ;  /* 0x00002000b5001824 */ /* 0x000fe800078e02be */
[C---:B------:R-:W-:Y:S01]  /*7870*/  @P1 IMAD.IADD R2, R0.reuse, 0x1, R211 ;  /* 0x0000000100021824 */ /* 0x040fe200078e02d3 */
[----:B------:R-:W-:Y:S03]  /*7880*/  @P1 IADD3 R219, PT, PT, R0, R219, RZ ;  /* 0x000000db00db1210 */ /* 0x000fe60007ffe0ff */
[----:B------:R-:W-:Y:S01]  /*7890*/  @P1 IMAD.IADD R217, R217, 0x1, R2 ;  /* 0x00000001d9d91824 */ /* 0x000fe200078e0202 */
[----:B------:R-:W-:Y:S06]  /*78a0*/  @P0 BRA `(.L_x_121) ;  /* 0x00000000000c0947 */ /* 0x000fec0003800000 */
[----:B------:R-:W-:Y:S04]  /*78b0*/  SHF.L.U32 R3, R180, 0x1f, RZ ;  /* 0x0000001fb4037819 */ /* 0x000fe800000006ff */
[----:B------:R-:W2:Y:S02]  /*78c0*/  SYNCS.PHASECHK.TRANS64.TRYWAIT P0, [R210+URZ+0x180], R3 ;  /* 0x00018003d20075a7 */ /* 0x000ea400080011ff */
[----:B--2---:R-:W-:Y:S05]  /*78d0*/  @!P0 BRA `(.L_x_122) ;  /* 0x0000002400988947 */ /* 0x004fea0003800000 */
.L_x_121:
[----:B------:R-:W-:Y:S05]  /*78e0*/  BSYNC B0 ;  /* 0x0000000000007941 */ /* 0x000fea0003800000 */
.L_x_120:
[----:B------:R-:W-:Y:S01]  /*78f0*/  ISETP.NE.AND P0, PT, R209, RZ, PT ;  /* 0x000000ffd100720c */ /* 0x000fe20003f05270 */
[----:B--2---:R-:W-:Y:S02]  /*7900*/  VIADD R210, R210, 0x190 ;  /* 0x00000190d2d27836 */ /* 0x004fe40000000000 */
[----:B------:R-:W-:Y:S02]  /*7910*/  IMAD.U32 R3, RZ, RZ, UR37 ;  /* 0x00000025ff037e24 */ /* 0x000fe4000f8e00ff */
[----:B------:R-:W-:Y:S03]  /*7920*/  VIADD R181, R181, 0x1 ;  /* 0x00000001b5b57836 */ /* 0x000fe60000000000 */
[----:B------:R-:W-:Y:S05]  /*7930*/  PRMT R3, R3, 0x654, R210 ;  /* 0x0000065403037816 */ /* 0x000fea00000000d2 */
[----:B------:R2:W3:Y:S04]  /*7940*/  @P0 LDS.128 R148, [R0] ;  /* 0x0000000000940984 */ /* 0x0004e80000000c00 */
[----:B------:R2:W4:Y:S04]  /*7950*/  @P0 LDS.128 R152, [R2+0x10] ;  /* 0x0000100002980984 */ /* 0x0005280000000c00 */
        /* <DEDUP_REMOVED lines=9> */
[----:B------:R-:W-:Y:S01]  /*79f0*/  SEL R181, R181, RZ, P0 ;  /* 0x000000ffb5b57207 */ /* 0x000fe20000000000 */
[----:B-----5:R5:W-:Y:S02]  /*7a00*/  SYNCS.ARRIVE.TRANS64.RED.A1T0 RZ, [R3+URZ], RZ ;  /* 0x000000ff03ff79a7 */ /* 0x020be400081004ff */
[----:B-----5:R-:W-:Y:S04]  /*7a10*/  SEL R3, RZ, 0x1, P0 ;  /* 0x00000001ff037807 */ /* 0x020fe80000000000 */
[----:B--234-:R-:W-:Y:S02]  /*7a20*/  LOP3.LUT R180, R180, R3, RZ, 0x3c, !PT ;  /* 0x00000003b4b47212 */ /* 0x01cfe400078e3cff */
.L_x_119:
[----:B------:R-:W-:Y:S05]  /*7a30*/  BSYNC B1 ;  /* 0x0000000000017941 */ /* 0x000fea0003800000 */
.L_x_118:
[----:B------:R-:W-:Y:S05]  /*7a40*/  VIADD R0, R80, 0x40 ;  /* 0x0000004050007836 */ /* 0x000fea0000000000 */
[----:B------:R-:W-:Y:S04]  /*7a50*/  SHF.R.U32.HI R0, RZ, 0x15, R0 ;  /* 0x00000015ff007819 */ /* 0x000fe80000011600 */
[----:B------:R-:W-:Y:S11]  /*7a60*/  LOP3.LUT P0, RZ, R0, 0x3, R173, 0x48, !PT ;  /* 0x0000000300ff7812 */ /* 0x000ff600078048ad */
[----:B------:R-:W-:Y:S02]  /*7a70*/  @!UPT UIADD3 URZ, UPT, UPT, URZ, URZ, URZ ;  /* 0x000000fffffff290 */ /* 0x000fe4000fffe0ff */
[----:B------:R-:W-:Y:S05]  /*7a80*/  @!P0 BRA `(.L_x_123) ;  /* 0x0000000000408947 */ /* 0x000fea0003800000 */
[----:B------:R-:W2:Y:S01]  /*7a90*/  LDCU.64 UR8, c[0x4][0x70] ;  /* 0x01000e00ff0877ac */ /* 0x000ea20008000a00 */
[----:B------:R-:W-:Y:S01]  /*7aa0*/  MOV R3, 0x0 ;  /* 0x0000000000037802 */ /* 0x000fe20000000f00 */
[----:B------:R-:W-:Y:S02]  /*7ab0*/  HFMA2 R12, -RZ, RZ, 0, 5.9604644775390625e-08 ;  /* 0x00000001ff0c7431 */ /* 0x000fe400000001ff */
[----:B------:R-:W-:Y:S02]  /*7ac0*/  IMAD.MOV.U32 R8, RZ, RZ, 0x192 ;  /* 0x00000192ff087424 */ /* 0x000fe400078e00ff */
[----:B------:R-:W-:Y:S01]  /*7ad0*/  IMAD.MOV.U32 R13, RZ, RZ, RZ ;  /* 0x000000ffff0d7224 */ /* 0x000fe200078e00ff */
[----:B------:R-:W3:Y:S01]  /*7ae0*/  LDCU.64 UR6, c[0x4][0x78] ;  /* 0x01000f00ff0677ac */ /* 0x000ee20008000a00 */
[----:B------:R-:W4:Y:S01]  /*7af0*/  LDC.64 R2, c[0x4][R3] ;  /* 0x0100000003027b82 */ /* 0x000f220000000a00 */
[----:B------:R-:W5:Y:S01]  /*7b00*/  LDCU.64 UR4, c[0x4][0x10] ;  /* 0x01000200ff0477ac */ /* 0x000f620008000a00 */
[----:B--2---:R-:W-:Y:S01]  /*7b10*/  MOV R5, UR9 ;  /* 0x0000000900057c02 */ /* 0x004fe20008000f00 */
[----:B------:R-:W-:Y:S01]  /*7b20*/  IMAD.U32 R4, RZ, RZ, UR8 ;  /* 0x00000008ff047e24 */ /* 0x000fe2000f8e00ff */
[----:B---3--:R-:W-:Y:S01]  /*7b30*/  MOV R7, UR7 ;  /* 0x0000000700077c02 */ /* 0x008fe20008000f00 */
[----:B------:R-:W-:Y:S01]  /*7b40*/  IMAD.U32 R6, RZ, RZ, UR6 ;  /* 0x00000006ff067e24 */ /* 0x000fe2000f8e00ff */
[----:B-----5:R-:W-:Y:S01]  /*7b50*/  MOV R11, UR5 ;  /* 0x00000005000b7c02 */ /* 0x020fe20008000f00 */
[----:B------:R-:W-:Y:S02]  /*7b60*/  IMAD.U32 R10, RZ, RZ, UR4 ;  /* 0x00000004ff0a7e24 */ /* 0x000fe4000f8e00ff */
[----:B------:R-:W-:Y:S07]  /*7b70*/  LEPC R20, `(.L_x_123) ;  /* 0x000000001014794e */ /* 0x000fee0000000000 */
[----:B-1--4-:R-:W-:Y:S05]  /*7b80*/  CALL.ABS.NOINC R2 ;  /* 0x0000000002007343 */ /* 0x012fea0003c00000 */
.L_x_123:
[----:B------:R-:W-:Y:S01]  /*7b90*/  ISETP.NE.AND P0, PT, R193, RZ, PT ;  /* 0x000000ffc100720c */ /* 0x000fe20003f05270 */
[----:B------:R-:W-:Y:S05]  /*7ba0*/  WARPSYNC.ALL ;  /* 0x0000000000007948 */ /* 0x000fea0003800000 */
[----:B------:R-:W-:Y:S01]  /*7bb0*/  R2UR UR4, R80 ;  /* 0x00000000500472ca */ /* 0x000fe200000e0000 */
[----:B------:R-:W-:Y:S01]  /*7bc0*/  BSSY.RECONVERGENT B0, `(.L_x_124) ;  /* 0x000011d000007945 */ /* 0x000fe20003800200 */
[----:B------:R-:W-:Y:S02]  /*7bd0*/  F2FP.F16.E4M3.UNPACK_B R11, R149 ;  /* 0x00000095ff0b723e */ /* 0x000fe400020006ff */
[----:B------:R-:W-:Y:S02]  /*7be0*/  F2FP.F16.E4M3.UNPACK_B R10, R150 ;  /* 0x00000096ff0a723e */ /* 0x000fe400020006ff */
[----:B------:R-:W-:Y:S01]  /*7bf0*/  F2FP.F16.E4M3.UNPACK_B R9, R151 ;  /* 0x00000097ff09723e */ /* 0x000fe200020006ff */
[--C-:B------:R-:W-:Y:S01]  /*7c00*/  HADD2.F32 R83, -RZ, R11.reuse.H0_H0 ;  /* 0x2000000bff537230 */ /* 0x100fe20000004100 */
[----:B------:R-:W-:Y:S01]  /*7c10*/  F2FP.F16.E4M3.UNPACK_B R8, R152 ;  /* 0x00000098ff08723e */ /* 0x000fe200020006ff */
[----:B------:R-:W-:Y:S01]  /*7c20*/  HADD2.F32 R84, -RZ, R11.H1_H1 ;  /* 0x3000000bff547230 */ /* 0x000fe20000004100 */
[----:B------:R-:W-:Y:S01]  /*7c30*/  F2FP.F16.E4M3.UNPACK_B R7, R153 ;  /* 0x00000099ff07723e */ /* 0x000fe200020006ff */
[--C-:B------:R-:W-:Y:S01]  /*7c40*/  HADD2.F32 R87, -RZ, R10.reuse.H0_H0 ;  /* 0x2000000aff577230 */ /* 0x100fe20000004100 */
[----:B------:R-:W-:Y:S01]  /*7c50*/  F2FP.F16.E4M3.UNPACK_B R6, R154 ;  /* 0x0000009aff06723e */ /* 0x000fe200020006ff */
[----:B------:R-:W-:Y:S01]  /*7c60*/  HADD2.F32 R88, -RZ, R10.H1_H1 ;  /* 0x3000000aff587230 */ /* 0x000fe20000004100 */
[----:B------:R-:W-:Y:S01]  /*7c70*/  F2FP.F16.E4M3.UNPACK_B R5, R155 ;  /* 0x0000009bff05723e */ /* 0x000fe200020006ff */
[--C-:B------:R-:W-:Y:S01]  /*7c80*/  HADD2.F32 R91, -RZ, R9.reuse.H0_H0 ;  /* 0x20000009ff5b7230 */ /* 0x100fe20000004100 */
[----:B-1----:R-:W-:Y:S01]  /*7c90*/  F2FP.F16.E4M3.UNPACK_B R4, R156 ;  /* 0x0000009cff04723e */ /* 0x002fe200020006ff */
[----:B------:R-:W-:Y:S01]  /*7ca0*/  HADD2.F32 R92, -RZ, R9.H1_H1 ;  /* 0x30000009ff5c7230 */ /* 0x000fe20000004100 */
[-C--:B------:R-:W-:Y:S01]  /*7cb0*/  F2FP.F16.E4M3.UNPACK_B R2, R148.reuse ;  /* 0x00000094ff02723e */ /* 0x080fe200020006ff */
[--C-:B------:R-:W-:Y:S01]  /*7cc0*/  HADD2.F32 R95, -RZ, R8.reuse.H0_H0 ;  /* 0x20000008ff5f7230 */ /* 0x100fe20000004100 */
[----:B------:R-:W-:Y:S01]  /*7cd0*/  F2FP.F16.E4M3.UNPACK_B R148, R148.H1 ;  /* 0x00000094ff94723e */ /* 0x000fe200030006ff */
[----:B------:R-:W-:Y:S01]  /*7ce0*/  HADD2.F32 R97, -RZ, R8.H1_H1 ;  /* 0x30000008ff617230 */ /* 0x000fe20000004100 */
[----:B------:R-:W-:Y:S01]  /*7cf0*/  F2FP.F16.E4M3.UNPACK_B R149, R149.H1 ;  /* 0x00000095ff95723e */ /* 0x000fe200030006ff */
[--C-:B------:R-:W-:Y:S01]  /*7d00*/  HADD2.F32 R98, -RZ, R7.reuse.H0_H0 ;  /* 0x20000007ff627230 */ /* 0x100fe20000004100 */
[----:B------:R-:W-:Y:S01]  /*7d10*/  F2FP.F16.E4M3.UNPACK_B R150, R150.H1 ;  /* 0x00000096ff96723e */ /* 0x000fe200030006ff */
[----:B------:R-:W-:Y:S01]  /*7d20*/  HADD2.F32 R101, -RZ, R7.H1_H1 ;  /* 0x30000007ff657230 */ /* 0x000fe20000004100 */
[----:B------:R-:W-:Y:S01]  /*7d30*/  F2FP.F16.E4M3.UNPACK_B R151, R151.H1 ;  /* 0x00000097ff97723e */ /* 0x000fe200030006ff */
[--C-:B------:R-:W-:Y:S01]  /*7d40*/  HADD2.F32 R102, -RZ, R6.reuse.H0_H0 ;  /* 0x20000006ff667230 */ /* 0x100fe20000004100 */
[----:B------:R-:W-:Y:S01]  /*7d50*/  F2FP.F16.E4M3.UNPACK_B R138, R163 ;  /* 0x000000a3ff8a723e */ /* 0x000fe200020006ff */
[----:B------:R-:W-:Y:S01]  /*7d60*/  HADD2.F32 R105, -RZ, R6.H1_H1 ;  /* 0x30000006ff697230 */ /* 0x000fe20000004100 */
[----:B------:R-:W-:Y:S01]  /*7d70*/  R2UR UR5, R207 ;  /* 0x00000000cf0572ca */ /* 0x000fe200000e0000 */
        /* <DEDUP_REMOVED lines=8> */
[----:B------:R-:W1:Y:S01]  /*7e00*/  LDTM.x64 R4, tmem[UR4+0x40] ;  /* 0x00004004000479ee */ /* 0x000e620008340000 */
[--C-:B------:R-:W-:Y:S01]  /*7e10*/  HADD2.F32 R0, -RZ, R2.reuse.H0_H0 ;  /* 0x20000002ff007230 */ /* 0x100fe20000004100 */
[----:B------:R-:W-:Y:S01]  /*7e20*/  NOP ;  /* 0x0000000000007918 */ /* 0x000fe20000000000 */
[----:B------:R-:W-:Y:S01]  /*7e30*/  HADD2.F32 R2, -RZ, R2.H1_H1 ;  /* 0x30000002ff027230 */ /* 0x000fe20000004100 */
[----:B------:R-:W-:Y:S01]  /*7e40*/  UIADD3 UR5, UPT, UPT, UR5, 0x1f0, URZ ;  /* 0x000001f005057890 */ /* 0x000fe2000fffe0ff */
[--C-:B------:R-:W-:Y:S01]  /*7e50*/  HADD2.F32 R86, -RZ, R149.reuse.H1_H1 ;  /* 0x30000095ff567230 */ /* 0x100fe20000004100 */
[----:B------:R-:W-:Y:S01]  /*7e60*/  F2FP.F16.E4M3.UNPACK_B R132, R161 ;  /* 0x000000a1ff84723e */ /* 0x000fe200020006ff */
[--C-:B------:R-:W-:Y:S01]  /*7e70*/  HADD2.F32 R114, -RZ, R116.reuse.H0_H0 ;  /* 0x20000074ff727230 */ /* 0x100fe20000004100 */
[----:B------:R-:W-:Y:S01]  /*7e80*/  UPRMT UR5, UR37, 0x654, UR5 ;  /* 0x0000065425057896 */ /* 0x000fe20008000005 */
[----:B------:R-:W-:Y:S01]  /*7e90*/  HADD2.F32 R117, -RZ, R116.H1_H1 ;  /* 0x30000074ff757230 */ /* 0x000fe20000004100 */
[----:B------:R-:W-:Y:S01]  /*7ea0*/  F2FP.F16.E4M3.UNPACK_B R136, R162 ;  /* 0x000000a2ff88723e */ /* 0x000fe200020006ff */
[--C-:B------:R-:W-:Y:S01]  /*7eb0*/  HADD2.F32 R118, -RZ, R120.reuse.H0_H0 ;  /* 0x20000078ff767230 */ /* 0x100fe20000004100 */
[----:B------:R-:W-:Y:S01]  /*7ec0*/  F2FP.F16.E4M3.UNPACK_B R152, R152.H1 ;  /* 0x00000098ff98723e */ /* 0x000fe200030006ff */
[----:B------:R-:W-:Y:S01]  /*7ed0*/  HADD2.F32 R121, -RZ, R120.H1_H1 ;  /* 0x30000078ff797230 */ /* 0x000fe20000004100 */
[----:B------:R-:W-:Y:S01]  /*7ee0*/  F2FP.F16.E4M3.UNPACK_B R153, R153.H1 ;  /* 0x00000099ff99723e */ /* 0x000fe200030006ff */
[--C-:B------:R-:W-:Y:S01]  /*7ef0*/  HADD2.F32 R122, -RZ, R124.reuse.H0_H0 ;  /* 0x2000007cff7a7230 */ /* 0x100fe20000004100 */
[----:B------:R-:W-:Y:S01]  /*7f00*/  F2FP.F16.E4M3.UNPACK_B R154, R154.H1 ;  /* 0x0000009aff9a723e */ /* 0x000fe200030006ff */
[----:B-1----:R-:W-:Y:S01]  /*7f10*/  SYNCS.ARRIVE.TRANS64.RED.A1T0 RZ, [UR5], RZ ;  /* 0x000000ffffff79a7 */ /* 0x002fe20008100405 */
[----:B------:R-:W-:Y:S01]  /*7f20*/  HADD2.F32 R125, -RZ, R124.H1_H1 ;  /* 0x3000007cff7d7230 */ /* 0x000fe20000004100 */
[----:B------:R-:W-:Y:S01]  /*7f30*/  F2FP.F16.E4M3.UNPACK_B R155, R155.H1 ;  /* 0x0000009bff9b723e */ /* 0x000fe200030006ff */
[--C-:B------:R-:W-:Y:S01]  /*7f40*/  HADD2.F32 R126, -RZ, R128.reuse.H0_H0 ;  /* 0x20000080ff7e7230 */ /* 0x100fe20000004100 */
[----:B------:R-:W-:Y:S01]  /*7f50*/  F2FP.F16.E4M3.UNPACK_B R156, R156.H1 ;  /* 0x0000009cff9c723e */ /* 0x000fe200030006ff */
[----:B------:R-:W-:Y:S01]  /*7f60*/  HADD2.F32 R129, -RZ, R128.H1_H1 ;  /* 0x30000080ff817230 */ /* 0x000fe20000004100 */
[----:B------:R-:W-:Y:S01]  /*7f70*/  F2FP.F16.E4M3.UNPACK_B R157, R157.H1 ;  /* 0x0000009dff9d723e */ /* 0x000fe200030006ff */
[C---:B------:R-:W-:Y:S01]  /*7f80*/  FMUL R4, R78.reuse, R4 ;  /* 0x000000044e047220 */ /* 0x040fe20000400000 */
[C---:B------:R-:W-:Y:S01]  /*7f90*/  FMUL R5, R78.reuse, R5 ;  /* 0x000000054e057220 */ /* 0x040fe20000400000 */
[----:B------:R-:W-:Y:S02]  /*7fa0*/  HADD2.F32 R3, -RZ, R148.H0_H0 ;  /* 0x20000094ff037230 */ /* 0x000fe40000004100 */
        /* <DEDUP_REMOVED lines=9> */
[C---:B------:R-:W-:Y:S01]  /*8040*/  FMUL R2, R78.reuse, R21 ;  /* 0x000000154e027220 */ /* 0x040fe20000400000 */
[C---:B------:R-:W-:Y:S01]  /*8050*/  FMUL R21, R78.reuse, R28 ;  /* 0x0000001c4e157220 */ /* 0x040fe20000400000 */
[----:B------:R-:W-:Y:S02]  /*8060*/  HADD2.F32 R130, -RZ, R132.H0_H0 ;  /* 0x20000084ff827230 */ /* 0x000fe40000004100 */
[C---:B------:R-:W-:Y:S01]  /*8070*/  FMUL R6, R78.reuse, R6 ;  /* 0x000000064e067220 */ /* 0x040fe20000400000 */
[----:B------:R-:W-:Y:S02]  /*8080*/  HADD2.F32 R82, -RZ, R148.H1_H1 ;  /* 0x30000094ff527230 */ /* 0x000fe40000004100 */
[C---:B------:R-:W-:Y:S01]  /*8090*/  FMUL R7, R78.reuse, R7 ;  /* 0x000000074e077220 */ /* 0x040fe20000400000 */
[----:B------:R-:W-:Y:S02]  /*80a0*/  HADD2.F32 R85, -RZ, R149.H0_H0 ;  /* 0x20000095ff557230 */ /* 0x000fe40000004100 */
[C---:B------:R-:W-:Y:S01]  /*80b0*/  FFMA R6, R81.reuse, R3, R6 ;  /* 0x0000000351067223 */ /* 0x040fe20000000006 */
[----:B------:R-:W-:Y:S02]  /*80c0*/  HADD2.F32 R133, -RZ, R132.H1_H1 ;  /* 0x30000084ff857230 */ /* 0x000fe40000004100 */
[C---:B------:R-:W-:Y:S01]  /*80d0*/  FFMA R7, R81.reuse, R82, R7 ;  /* 0x0000005251077223 */ /* 0x040fe20000000007 */
[C---:B------:R-:W-:Y:S01]  /*80e0*/  FFMA R8, R81.reuse, R83, R8 ;  /* 0x0000005351087223 */ /* 0x040fe20000000008 */
[C---:B------:R-:W-:Y:S01]  /*80f0*/  FFMA R9, R81.reuse, R84, R9 ;  /* 0x0000005451097223 */ /* 0x040fe20000000009 */
[--C-:B------:R-:W-:Y:S02]  /*8100*/  HADD2.F32 R82, -RZ, R138.reuse.H0_H0 ;  /* 0x2000008aff527230 */ /* 0x100fe40000004100 */
[C---:B------:R-:W-:Y:S01]  /*8110*/  FMUL R10, R78.reuse, R10 ;  /* 0x0000000a4e0a7220 */ /* 0x040fe20000400000 */
[----:B------:R-:W-:Y:S02]  /*8120*/  HADD2.F32 R83, -RZ, R138.H1_H1 ;  /* 0x3000008aff537230 */ /* 0x000fe40000004100 */
[C---:B------:R-:W-:Y:S01]  /*8130*/  FMUL R11, R78.reuse, R11 ;  /* 0x0000000b4e0b7220 */ /* 0x040fe20000400000 */
[----:B------:R-:W-:Y:S02]  /*8140*/  HADD2.F32 R89, -RZ, R150.H0_H0 ;  /* 0x20000096ff597230 */ /* 0x000fe40000004100 */
[C---:B------:R-:W-:Y:S01]  /*8150*/  FFMA R10, R81.reuse, R85, R10 ;  /* 0x00000055510a7223 */ /* 0x040fe2000000000a */
[--C-:B------:R-:W-:Y:S02]  /*8160*/  HADD2.F32 R134, -RZ, R136.reuse.H0_H0 ;  /* 0x20000088ff867230 */ /* 0x100fe40000004100 */
[C---:B------:R-:W-:Y:S01]  /*8170*/  FFMA R11, R81.reuse, R86, R11 ;  /* 0x00000056510b7223 */ /* 0x040fe2000000000b */
[C---:B------:R-:W-:Y:S01]  /*8180*/  FFMA R12, R81.reuse, R87, R12 ;  /* 0x00000057510c7223 */ /* 0x040fe2000000000c */
[----:B------:R-:W-:Y:S01]  /*8190*/  FFMA R13, R81, R88, R13 ;  /* 0x00000058510d7223 */ /* 0x000fe2000000000d */
[----:B------:R-:W-:Y:S01]  /*81a0*/  F2FP.SATFINITE.E4M3.F32.PACK_AB_MERGE_C R86, R7, R6, RZ ;  /* 0x000000060756723e */ /* 0x000fe200048070ff */
[C---:B------:R-:W-:Y:S01]  /*81b0*/  FMUL R7, R78.reuse, R24 ;  /* 0x000000184e077220 */ /* 0x040fe20000400000 */
[----:B------:R-:W-:Y:S01]  /*81c0*/  F2FP.SATFINITE.E4M3.F32.PACK_AB_MERGE_C R138, R11, R10, RZ ;  /* 0x0000000a0b8a723e */ /* 0x000fe200048070ff */
[C---:B------:R-:W-:Y:S01]  /*81d0*/  FMUL R10, R78.reuse, R25 ;  /* 0x000000194e0a7220 */ /* 0x040fe20000400000 */
[C---:B------:R-:W-:Y:S01]  /*81e0*/  FMUL R25, R78.reuse, R32 ;  /* 0x000000204e197220 */ /* 0x040fe20000400000 */
[----:B------:R-:W-:Y:S02]  /*81f0*/  HADD2.F32 R137, -RZ, R136.H1_H1 ;  /* 0x30000088ff897230 */ /* 0x000fe40000004100 */
[C---:B------:R-:W-:Y:S01]  /*8200*/  FMUL R14, R78.reuse, R14 ;  /* 0x0000000e4e0e7220 */ /* 0x040fe20000400000 */
[----:B------:R-:W-:Y:S02]  /*8210*/  HADD2.F32 R90, -RZ, R150.H1_H1 ;  /* 0x30000096ff5a7230 */ /* 0x000fe40000004100 */
[C---:B------:R-:W-:Y:S01]  /*8220*/  FMUL R15, R78.reuse, R15 ;  /* 0x0000000f4e0f7220 */ /* 0x040fe20000400000 */
[--C-:B------:R-:W-:Y:S02]  /*8230*/  HADD2.F32 R93, -RZ, R151.reuse.H0_H0 ;  /* 0x20000097ff5d7230 */ /* 0x100fe40000004100 */
[C---:B------:R-:W-:Y:S01]  /*8240*/  FFMA R14, R81.reuse, R89, R14 ;  /* 0x00000059510e7223 */ /* 0x040fe2000000000e */
[----:B------:R-:W-:Y:S02]  /*8250*/  HADD2.F32 R94, -RZ, R151.H1_H1 ;  /* 0x30000097ff5e7230 */ /* 0x000fe40000004100 */
[C---:B------:R-:W-:Y:S01]  /*8260*/  FFMA R15, R81.reuse, R90, R15 ;  /* 0x0000005a510f7223 */ /* 0x040fe2000000000f */
[C---:B------:R-:W-:Y:S01]  /*8270*/  FFMA R16, R81.reuse, R91, R16 ;  /* 0x0000005b51107223 */ /* 0x040fe20000000010 */
[----:B------:R-:W-:Y:S01]  /*8280*/  FFMA R17, R81, R92, R17 ;  /* 0x0000005c51117223 */ /* 0x000fe20000000011 */
[C---:B------:R-:W-:Y:S01]  /*8290*/  FMUL R18, R78.reuse, R18 ;  /* 0x000000124e127220 */ /* 0x040fe20000400000 */
[C---:B------:R-:W-:Y:S01]  /*82a0*/  FMUL R19, R78.reuse, R19 ;  /* 0x000000134e137220 */ /* 0x040fe20000400000 */
[--C-:B------:R-:W-:Y:S01]  /*82b0*/  HADD2.F32 R96, -RZ, R152.reuse.H0_H0 ;  /* 0x20000098ff607230 */ /* 0x100fe20000004100 */
[----:B------:R-:W-:Y:S01]  /*82c0*/  F2FP.SATFINITE.E4M3.F32.PACK_AB_MERGE_C R14, R15, R14, RZ ;  /* 0x0000000e0f0e723e */ /* 0x000fe200048070ff */
[C---:B------:R-:W-:Y:S01]  /*82d0*/  FFMA R18, R81.reuse, R93, R18 ;  /* 0x0000005d51127223 */ /* 0x040fe20000000012 */
[C---:B------:R-:W-:Y:S01]  /*82e0*/  FFMA R19, R81.reuse, R94, R19 ;  /* 0x0000005e51137223 */ /* 0x040fe20000000013 */
[C---:B------:R-:W-:Y:S01]  /*82f0*/  FFMA R0, R81.reuse, R95, R0 ;  /* 0x0000005f51007223 */ /* 0x040fe20000000000 */
[----:B------:R-:W-:Y:S01]  /*8300*/  FFMA R2, R81, R97, R2 ;  /* 0x0000006151027223 */ /* 0x000fe20000000002 */
[----:B------:R-:W-:Y:S02]  /*8310*/  HADD2.F32 R99, -RZ, R152.H1_H1 ;  /* 0x30000098ff637230 */ /* 0x000fe40000004100 */
[C---:B------:R-:W-:Y:S01]  /*8320*/  FMUL R3, R78.reuse, R22 ;  /* 0x000000164e037220 */ /* 0x040fe20000400000 */
[----:B------:R-:W-:Y:S01]  /*8330*/  F2FP.SATFINITE.E4M3.F32.PACK_AB_MERGE_C R18, R19, R18, RZ ;  /* 0x000000121312723e */ /* 0x000fe200048070ff */
[C---:B------:R-:W-:Y:S01]  /*8340*/  FMUL R22, R78.reuse, R29 ;  /* 0x0000001d4e167220 */ /* 0x040fe20000400000 */
[C---:B------:R-:W-:Y:S01]  /*8350*/  FMUL R29, R78.reuse, R36 ;  /* 0x000000244e1d7220 */ /* 0x040fe20000400000 */
[C---:B------:R-:W-:Y:S01]  /*8360*/  FFMA R3, R81.reuse, R96, R3 ;  /* 0x0000006051037223 */ /* 0x040fe20000000003 */
[C---:B------:R-:W-:Y:S01]  /*8370*/  FMUL R6, R78.reuse, R23 ;  /* 0x000000174e067220 */ /* 0x040fe20000400000 */
[--C-:B------:R-:W-:Y:S02]  /*8380*/  HADD2.F32 R100, -RZ, R153.reuse.H0_H0 ;  /* 0x20000099ff647230 */ /* 0x100fe40000004100 */
[C---:B------:R-:W-:Y:S01]  /*8390*/  FMUL R11, R78.reuse, R26 ;  /* 0x0000001a4e0b7220 */ /* 0x040fe20000400000 */
[----:B------:R-:W-:Y:S02]  /*83a0*/  HADD2.F32 R103, -RZ, R153.H1_H1 ;  /* 0x30000099ff677230 */ /* 0x000fe40000004100 */
[C---:B------:R-:W-:Y:S01]  /*83b0*/  FFMA R6, R81.reuse, R99, R6 ;  /* 0x0000006351067223 */ /* 0x040fe20000000006 */
[C---:B------:R-:W-:Y:S01]  /*83c0*/  FFMA R7, R81.reuse, R98, R7 ;  /* 0x0000006251077223 */ /* 0x040fe20000000007 */
[C---:B------:R-:W-:Y:S01]  /*83d0*/  FFMA R10, R81.reuse, R101, R10 ;  /* 0x00000065510a7223 */ /* 0x040fe2000000000a */
[C---:B------:R-:W-:Y:S01]  /*83e0*/  FFMA R11, R81.reuse, R100, R11 ;  /* 0x00000064510b7223 */ /* 0x040fe2000000000b */
[----:B------:R-:W-:Y:S01]  /*83f0*/  FMUL R26, R78, R33 ;  /* 0x000000214e1a7220 */ /* 0x000fe20000400000 */
[----:B------:R-:W-:Y:S01]  /*8400*/  F2FP.SATFINITE.E4M3.F32.PACK_AB_MERGE_C R3, R6, R3, RZ ;  /* 0x000000030603723e */ /* 0x000fe200048070ff */
[C---:B------:R-:W-:Y:S01]  /*8410*/  FMUL R33, R78.reuse, R40 ;  /* 0x000000284e217220 */ /* 0x040fe20000400000 */
        /* <DEDUP_REMOVED lines=8> */
[C---:B------:R-:W-:Y:S01]  /*84a0*/  FMUL R30, R78.reuse, R37 ;  /* 0x000000254e1e7220 */ /* 0x040fe20000400000 */
[C---:B------:R-:W-:Y:S01]  /*84b0*/  FMUL R37, R78.reuse, R44 ;  /* 0x0000002c4e257220 */ /* 0x040fe20000400000 */
[C---:B------:R-:W-:Y:S01]  /*84c0*/  FMUL R24, R78.reuse, R31 ;  /* 0x0000001f4e187220 */ /* 0x040fe20000400000 */
[----:B------:R-:W-:Y:S01]  /*84d0*/  F2FP.F16.E4M3.UNPACK_B R158, R158.H1 ;  /* 0x0000009eff9e723e */ /* 0x000fe200030006ff */
[--C-:B------:R-:W-:Y:S02]  /*84e0*/  HADD2.F32 R108, -RZ, R155.reuse.H0_H0 ;  /* 0x2000009bff6c7230 */ /* 0x100fe40000004100 */
[----:B------:R-:W-:Y:S01]  /*84f0*/  FMUL R27, R78, R34 ;  /* 0x000000224e1b7220 */ /* 0x000fe20000400000 */
[----:B------:R-:W-:Y:S02]  /*8500*/  HADD2.F32 R111, -RZ, R155.H1_H1 ;  /* 0x3000009bff6f7230 */ /* 0x000fe40000004100 */
[C---:B------:R-:W-:Y:S01]  /*8510*/  FFMA R24, R81.reuse, R107, R24 ;  /* 0x0000006b51187223 */ /* 0x040fe20000000018 */
[----:B------:R-:W-:Y:S01]  /*8520*/  F2FP.F16.E4M3.UNPACK_B R159, R159.H1 ;  /* 0x0000009fff9f723e */ /* 0x000fe200030006ff */
[C---:B------:R-:W-:Y:S01]  /*8530*/  FFMA R25, R81.reuse, R106, R25 ;  /* 0x0000006a51197223 */ /* 0x040fe20000000019 */
[C---:B------:R-:W-:Y:S01]  /*8540*/  FFMA R26, R81.reuse, R109, R26 ;  /* 0x0000006d511a7223 */ /* 0x040fe2000000001a */
[----:B------:R-:W-:Y:S01]  /*8550*/  F2FP.F16.E4M3.UNPACK_B R160, R160.H1 ;  /* 0x000000a0ffa0723e */ /* 0x000fe200030006ff */
[C---:B------:R-:W-:Y:S01]  /*8560*/  FFMA R27, R81.reuse, R108, R27 ;  /* 0x0000006c511b7223 */ /* 0x040fe2000000001b */
[----:B------:R-:W-:Y:S01]  /*8570*/  F2FP.SATFINITE.E4M3.F32.PACK_AB_MERGE_C R6, R24, R23, RZ ;  /* 0x000000171806723e */ /* 0x000fe200048070ff */
[C---:B------:R-:W-:Y:S01]  /*8580*/  FMUL R34, R78.reuse, R41 ;  /* 0x000000294e227220 */ /* 0x040fe20000400000 */
[C---:B------:R-:W-:Y:S01]  /*8590*/  FMUL R41, R78.reuse, R48 ;  /* 0x000000304e297220 */ /* 0x040fe20000400000 */
[----:B------:R-:W-:Y:S01]  /*85a0*/  FMUL R28, R78, R35 ;  /* 0x000000234e1c7220 */ /* 0x000fe20000400000 */
[----:B------:R-:W-:Y:S01]  /*85b0*/  F2FP.F16.E4M3.UNPACK_B R161, R161.H1 ;  /* 0x000000a1ffa1723e */ /* 0x000fe200030006ff */
[--C-:B------:R-:W-:Y:S01]  /*85c0*/  HADD2.F32 R112, -RZ, R156.reuse.H0_H0 ;  /* 0x2000009cff707230 */ /* 0x100fe20000004100 */
[----:B------:R-:W-:Y:S01]  /*85d0*/  F2FP.SATFINITE.E4M3.F32.PACK_AB_MERGE_C R6, R22, R21, R6 ;  /* 0x000000151606723e */ /* 0x000fe20004807006 */
[C---:B------:R-:W-:Y:S01]  /*85e0*/  FFMA R28, R81.reuse, R111, R28 ;  /* 0x0000006f511c7223 */ /* 0x040fe2000000001c */
[C---:B------:R-:W-:Y:S01]  /*85f0*/  FFMA R29, R81.reuse, R110, R29 ;  /* 0x0000006e511d7223 */ /* 0x040fe2000000001d */
[C---:B------:R-:W-:Y:S01]  /*8600*/  FFMA R30, R81.reuse, R113, R30 ;  /* 0x00000071511e7223 */ /* 0x040fe2000000001e */
[----:B------:R-:W-:Y:S02]  /*8610*/  HADD2.F32 R115, -RZ, R156.H1_H1 ;  /* 0x3000009cff737230 */ /* 0x000fe40000004100 */
[C---:B------:R-:W-:Y:S01]  /*8620*/  FMUL R31, R78.reuse, R38 ;  /* 0x000000264e1f7220 */ /* 0x040fe20000400000 */
[----:B------:R-:W-:Y:S01]  /*8630*/  F2FP.F16.E4M3.UNPACK_B R162, R162.H1 ;  /* 0x000000a2ffa2723e */ /* 0x000fe200030006ff */
[C---:B------:R-:W-:Y:S01]  /*8640*/  FMUL R38, R78.reuse, R45 ;  /* 0x0000002d4e267220 */ /* 0x040fe20000400000 */
[C---:B------:R-:W-:Y:S01]  /*8650*/  FMUL R45, R78.reuse, R52 ;  /* 0x000000344e2d7220 */ /* 0x040fe20000400000 */
[----:B------:R-:W-:Y:S01]  /*8660*/  F2FP.F16.E4M3.UNPACK_B R163, R163.H1 ;  /* 0x000000a3ffa3723e */ /* 0x000fe200030006ff */
[----:B------:R-:W-:Y:S01]  /*8670*/  FFMA R31, R81, R112, R31 ;  /* 0x00000070511f7223 */ /* 0x000fe2000000001f */
[----:B------:R-:W-:Y:S01]  /*8680*/  FMUL R52, R78, R59 ;  /* 0x0000003b4e347220 */ /* 0x000fe20000400000 */
[----:B------:R-:W-:Y:S01]  /*8690*/  IADD3 R76, PT, PT, R76, 0x1, RZ ;  /* 0x000000014c4c7810 */ /* 0x000fe20007ffe0ff */
[C---:B------:R-:W-:Y:S01]  /*86a0*/  FMUL R59, R78.reuse, R66 ;  /* 0x000000424e3b7220 */ /* 0x040fe20000400000 */
[----:B------:R-:W-:Y:S01]  /*86b0*/  F2FP.SATFINITE.E4M3.F32.PACK_AB_MERGE_C R66, R13, R12, R14 ;  /* 0x0000000c0d42723e */ /* 0x000fe2000480700e */
[C---:B------:R-:W-:Y:S01]  /*86c0*/  FMUL R32, R78.reuse, R39 ;  /* 0x000000274e207220 */ /* 0x040fe20000400000 */
[--C-:B------:R-:W-:Y:S02]  /*86d0*/  HADD2.F32 R116, -RZ, R157.reuse.H0_H0 ;  /* 0x2000009dff747230 */ /* 0x100fe40000004100 */
[C---:B------:R-:W-:Y:S01]  /*86e0*/  FMUL R35, R78.reuse, R42 ;  /* 0x0000002a4e237220 */ /* 0x040fe20000400000 */
[----:B------:R-:W-:Y:S02]  /*86f0*/  HADD2.F32 R119, -RZ, R157.H1_H1 ;  /* 0x3000009dff777230 */ /* 0x000fe40000004100 */
[C---:B------:R-:W-:Y:S01]  /*8700*/  FFMA R32, R81.reuse, R115, R32 ;  /* 0x0000007351207223 */ /* 0x040fe20000000020 */
[----:B------:R-:W-:Y:S01]  /*8710*/  FMUL R36, R78, R43 ;  /* 0x0000002b4e247220 */ /* 0x000fe20000400000 */
[C---:B------:R-:W-:Y:S01]  /*8720*/  FFMA R33, R81.reuse, R114, R33 ;  /* 0x0000007251217223 */ /* 0x040fe20000000021 */
[C---:B------:R-:W-:Y:S01]  /*8730*/  FFMA R34, R81.reuse, R117, R34 ;  /* 0x0000007551227223 */ /* 0x040fe20000000022 */
[--C-:B------:R-:W-:Y:S01]  /*8740*/  HADD2.F32 R120, -RZ, R158.reuse.H0_H0 ;  /* 0x2000009eff787230 */ /* 0x100fe20000004100 */
[----:B------:R-:W-:Y:S01]  /*8750*/  F2FP.SATFINITE.E4M3.F32.PACK_AB_MERGE_C R32, R32, R31, RZ ;  /* 0x0000001f2020723e */ /* 0x000fe200048070ff */
[C---:B------:R-:W-:Y:S01]  /*8760*/  FFMA R35, R81.reuse, R116, R35 ;  /* 0x0000007451237223 */ /* 0x040fe20000000023 */
[----:B------:R-:W-:Y:S02]  /*8770*/  HADD2.F32 R123, -RZ, R158.H1_H1 ;  /* 0x3000009eff7b7230 */ /* 0x000fe40000004100 */
[----:B------:R-:W-:Y:S01]  /*8780*/  FMUL R39, R78, R46 ;  /* 0x0000002e4e277220 */ /* 0x000fe20000400000 */
[----:B------:R-:W-:Y:S01]  /*8790*/  F2FP.SATFINITE.E4M3.F32.PACK_AB_MERGE_C R32, R30, R29, R32 ;  /* 0x0000001d1e20723e */ /* 0x000fe20004807020 */
[C---:B------:R-:W-:Y:S01]  /*87a0*/  FFMA R36, R81.reuse, R119, R36 ;  /* 0x0000007751247223 */ /* 0x040fe20000000024 */
[C---:B------:R-:W-:Y:S01]  /*87b0*/  FMUL R40, R78.reuse, R47 ;  /* 0x0000002f4e287220 */ /* 0x040fe20000400000 */
[C---:B------:R-:W-:Y:S01]  /*87c0*/  FFMA R37, R81.reuse, R118, R37 ;  /* 0x0000007651257223 */ /* 0x040fe20000000025 */
[C---:B------:R-:W-:Y:S01]  /*87d0*/  FFMA R38, R81.reuse, R121, R38 ;  /* 0x0000007951267223 */ /* 0x040fe20000000026 */
[C---:B------:R-:W-:Y:S01]  /*87e0*/  FMUL R42, R78.reuse, R49 ;  /* 0x000000314e2a7220 */ /* 0x040fe20000400000 */
[--C-:B------:R-:W-:Y:S02]  /*87f0*/  HADD2.F32 R124, -RZ, R159.reuse.H0_H0 ;  /* 0x2000009fff7c7230 */ /* 0x100fe40000004100 */
[C---:B------:R-:W-:Y:S01]  /*8800*/  FFMA R39, R81.reuse, R120, R39 ;  /* 0x0000007851277223 */ /* 0x040fe20000000027 */
[----:B------:R-:W-:Y:S02]  /*8810*/  HADD2.F32 R127, -RZ, R159.H1_H1 ;  /* 0x3000009fff7f7230 */ /* 0x000fe40000004100 */
[C---:B------:R-:W-:Y:S01]  /*8820*/  FMUL R43, R78.reuse, R50 ;  /* 0x000000324e2b7220 */ /* 0x040fe20000400000 */
[C---:B------:R-:W-:Y:S01]  /*8830*/  FFMA R40, R81.reuse, R123, R40 ;  /* 0x0000007b51287223 */ /* 0x040fe20000000028 */
[C---:B------:R-:W-:Y:S01]  /*8840*/  FMUL R44, R78.reuse, R51 ;  /* 0x000000334e2c7220 */ /* 0x040fe20000400000 */
[C---:B------:R-:W-:Y:S01]  /*8850*/  FFMA R41, R81.reuse, R122, R41 ;  /* 0x0000007a51297223 */ /* 0x040fe20000000029 */
[C---:B------:R-:W-:Y:S01]  /*8860*/  FMUL R50, R78.reuse, R57 ;  /* 0x000000394e327220 */ /* 0x040fe20000400000 */
[C---:B------:R-:W-:Y:S01]  /*8870*/  FMUL R57, R78.reuse, R64 ;  /* 0x000000404e397220 */ /* 0x040fe20000400000 */
[----:B------:R-:W-:Y:S01]  /*8880*/  FFMA R42, R81, R125, R42 ;  /* 0x0000007d512a7223 */ /* 0x000fe2000000002a */
[C---:B------:R-:W-:Y:S01]  /*8890*/  FMUL R46, R78.reuse, R53 ;  /* 0x000000354e2e7220 */ /* 0x040fe20000400000 */
[--C-:B------:R-:W-:Y:S01]  /*88a0*/  HADD2.F32 R128, -RZ, R160.reuse.H0_H0 ;  /* 0x200000a0ff807230 */ /* 0x100fe20000004100 */
[----:B------:R-:W-:Y:S01]  /*88b0*/  F2FP.SATFINITE.E4M3.F32.PACK_AB_MERGE_C R64, R5, R4, R86 ;  /* 0x000000040540723e */ /* 0x000fe20004807056 */
[C---:B------:R-:W-:Y:S01]  /*88c0*/  FMUL R51, R78.reuse, R58 ;  /* 0x0000003a4e337220 */ /* 0x040fe20000400000 */
[C---:B------:R-:W-:Y:S01]  /*88d0*/  FMUL R53, R78.reuse, R60 ;  /* 0x0000003c4e357220 */ /* 0x040fe20000400000 */
[C---:B------:R-:W-:Y:S01]  /*88e0*/  FFMA R43, R81.reuse, R124, R43 ;  /* 0x0000007c512b7223 */ /* 0x040fe2000000002b */
[----:B------:R-:W-:Y:S02]  /*88f0*/  HADD2.F32 R131, -RZ, R160.H1_H1 ;  /* 0x300000a0ff837230 */ /* 0x000fe40000004100 */
[C---:B------:R-:W-:Y:S01]  /*8900*/  FMUL R47, R78.reuse, R54 ;  /* 0x000000364e2f7220 */ /* 0x040fe20000400000 */
[C---:B------:R-:W-:Y:S01]  /*8910*/  FMUL R58, R78.reuse, R65 ;  /* 0x000000414e3a7220 */ /* 0x040fe20000400000 */
[----:B------:R-:W-:Y:S01]  /*8920*/  FMUL R60, R78, R67 ;  /* 0x000000434e3c7220 */ /* 0x000fe20000400000 */
[----:B------:R-:W-:Y:S01]  /*8930*/  F2FP.SATFINITE.E4M3.F32.PACK_AB_MERGE_C R5, R20, R11, RZ ;  /* 0x0000000b1405723e */ /* 0x000fe200048070ff */
[----:B------:R-:W-:Y:S01]  /*8940*/  FFMA R44, R81, R127, R44 ;  /* 0x0000007f512c7223 */ /* 0x000fe2000000002c */
[C---:B------:R-:W-:Y:S01]  /*8950*/  FMUL R48, R78.reuse, R55 ;  /* 0x000000374e307220 */ /* 0x040fe20000400000 */
[----:B------:R-:W-:Y:S01]  /*8960*/  F2FP.SATFINITE.E4M3.F32.PACK_AB_MERGE_C R65, R9, R8, R138 ;  /* 0x000000080941723e */ /* 0x000fe2000480708a */
[----:B------:R-:W-:Y:S01]  /*8970*/  FFMA R45, R81, R126, R45 ;  /* 0x0000007e512d7223 */ /* 0x000fe2000000002d */
[----:B------:R-:W-:Y:S01]  /*8980*/  F2FP.SATFINITE.E4M3.F32.PACK_AB_MERGE_C R67, R17, R16, R18 ;  /* 0x000000101143723e */ /* 0x000fe20004807012 */
[----:B------:R-:W-:Y:S01]  /*8990*/  FMUL R49, R78, R56 ;  /* 0x000000384e317220 */ /* 0x000fe20000400000 */
[C---:B------:R-:W-:Y:S01]  /*89a0*/  FFMA R46, R81.reuse, R129, R46 ;  /* 0x00000081512e7223 */ /* 0x040fe2000000002e */
[--C-:B------:R-:W-:Y:S02]  /*89b0*/  HADD2.F32 R132, -RZ, R161.reuse.H0_H0 ;  /* 0x200000a1ff847230 */ /* 0x100fe40000004100 */
[C---:B------:R-:W-:Y:S01]  /*89c0*/  FFMA R47, R81.reuse, R128, R47 ;  /* 0x00000080512f7223 */ /* 0x040fe2000000002f */
[----:B------:R1:W-:Y:S01]  /*89d0*/  STS.128 [R172+UR49+0x6400], R64 ;  /* 0x00640040ac007988 */ /* 0x0003e20008000c31 */
[----:B------:R-:W-:Y:S01]  /*89e0*/  HADD2.F32 R135, -RZ, R161.H1_H1 ;  /* 0x300000a1ff877230 */ /* 0x000fe20000004100 */
[----:B------:R-:W-:Y:S01]  /*89f0*/  F2FP.SATFINITE.E4M3.F32.PACK_AB_MERGE_C R5, R10, R7, R5 ;  /* 0x000000070a05723e */ /* 0x000fe20004807005 */
[C---:B------:R-:W-:Y:S01]  /*8a00*/  FFMA R48, R81.reuse, R131, R48 ;  /* 0x0000008351307223 */ /* 0x040fe20000000030 */
[----:B------:R-:W-:Y:S01]  /*8a10*/  F2FP.SATFINITE.E4M3.F32.PACK_AB_MERGE_C R7, R28, R27, RZ ;  /* 0x0000001b1c07723e */ /* 0x000fe200048070ff */
        /* <DEDUP_REMOVED lines=8> */
[----:B------:R-:W-:Y:S01]  /*8aa0*/  FMUL R56, R78, R63 ;  /* 0x0000003f4e387220 */ /* 0x000fe20000400000 */
[----:B------:R-:W-:Y:S01]  /*8ab0*/  F2FP.SATFINITE.E4M3.F32.PACK_AB_MERGE_C R4, R2, R0, R3 ;  /* 0x000000000204723e */ /* 0x000fe20004807003 */
[C---:B------:R-:W-:Y:S01]  /*8ac0*/  FFMA R53, R81.reuse, R134, R53 ;  /* 0x0000008651357223 */ /* 0x040fe20000000035 */
[----:B------:R-:W-:Y:S01]  /*8ad0*/  F2FP.SATFINITE.E4M3.F32.PACK_AB_MERGE_C R7, R26, R25, R7 ;  /* 0x000000191a07723e */ /* 0x000fe20004807007 */
[C---:B------:R-:W-:Y:S01]  /*8ae0*/  FFMA R54, R81.reuse, R137, R54 ;  /* 0x0000008951367223 */ /* 0x040fe20000000036 */
[--C-:B------:R-:W-:Y:S02]  /*8af0*/  HADD2.F32 R84, -RZ, R163.reuse.H0_H0 ;  /* 0x200000a3ff547230 */ /* 0x100fe40000004100 */
[C---:B------:R-:W-:Y:S01]  /*8b00*/  FFMA R55, R81.reuse, R136, R55 ;  /* 0x0000008851377223 */ /* 0x040fe20000000037 */
[----:B------:R-:W-:Y:S01]  /*8b10*/  HADD2.F32 R85, -RZ, R163.H1_H1 ;  /* 0x300000a3ff557230 */ /* 0x000fe20000004100 */
[----:B------:R1:W-:Y:S01]  /*8b20*/  STS.128 [R204+0x6010], R4 ;  /* 0x00601004cc007388 */ /* 0x0003e20000000c00 */
[----:B------:R-:W-:Y:S01]  /*8b30*/  F2FP.SATFINITE.E4M3.F32.PACK_AB_MERGE_C R35, R36, R35, RZ ;  /* 0x000000232423723e */ /* 0x000fe200048070ff */
[C---:B------:R-:W-:Y:S01]  /*8b40*/  FFMA R56, R81.reuse, R139, R56 ;  /* 0x0000008b51387223 */ /* 0x040fe20000000038 */
[----:B------:R-:W-:Y:S01]  /*8b50*/  F2FP.SATFINITE.E4M3.F32.PACK_AB_MERGE_C R39, R40, R39, RZ ;  /* 0x000000272827723e */ /* 0x000fe200048070ff */
[C---:B------:R-:W-:Y:S01]  /*8b60*/  FFMA R57, R81.reuse, R82, R57 ;  /* 0x0000005251397223 */ /* 0x040fe20000000039 */
[----:B------:R-:W-:Y:S01]  /*8b70*/  F2FP.SATFINITE.E4M3.F32.PACK_AB_MERGE_C R43, R44, R43, RZ ;  /* 0x0000002b2c2b723e */ /* 0x000fe200048070ff */
[C---:B------:R-:W-:Y:S01]  /*8b80*/  FFMA R58, R81.reuse, R83, R58 ;  /* 0x00000053513a7223 */ /* 0x040fe2000000003a */
[C---:B------:R-:W-:Y:S01]  /*8b90*/  FFMA R59, R81.reuse, R84, R59 ;  /* 0x00000054513b7223 */ /* 0x040fe2000000003b */
[----:B------:R-:W-:Y:S01]  /*8ba0*/  F2FP.SATFINITE.E4M3.F32.PACK_AB_MERGE_C R33, R34, R33, R35 ;  /* 0x000000212221723e */ /* 0x000fe20004807023 */
        /* <DEDUP_REMOVED lines=11> */
[----:B------:R-:W-:Y:S05]  /*8c60*/  F2FP.SATFINITE.E4M3.F32.PACK_AB_MERGE_C R51, R58, R57, R59 ;  /* 0x000000393a33723e */ /* 0x000fea000480703b */
        /* <DEDUP_REMOVED lines=9> */
[----:B------:R-:W-:Y:S02]  /*8d00*/  UIADD3 UR8, UP0, UPT, UR52, 0x680, URZ ;  /* 0x0000068034087890 */ /* 0x000fe4000ff1e0ff */
[----:B------:R-:W-:Y:S02]  /*8d10*/  UIADD3 UR5, UPT, UPT, UR41, 0x40, URZ ;  /* 0x0000004029057890 */ /* 0x000fe4000fffe0ff */
[----:B------:R-:W-:Y:S02]  /*8d20*/  UIADD3 UR4, UPT, UPT, UR49, 0x6400, URZ ;  /* 0x0000640031047890 */ /* 0x000fe4000fffe0ff */
[----:B------:R-:W-:Y:S01]  /*8d30*/  UIADD3.X UR9, UPT, UPT, URZ, UR53, URZ, UP0, !UPT ;  /* 0x00000035ff097290 */ /* 0x000fe200087fe4ff */
[----:B------:R-:W-:Y:S01]  /*8d40*/  UMOV UR6, UR42 ;  /* 0x0000002a00067c82 */ /* 0x000fe20008000000 */
[----:B------:R-:W-:Y:S07]  /*8d50*/  UMOV UR7, UR36 ;  /* 0x0000002400077c82 */ /* 0x000fee0008000000 */
[----:B------:R2:W-:Y:S01]  /*8d60*/  UTMASTG.3D [UR4], [UR8] ;  /* 0x00000004080073b5 */ /* 0x0005e20008010000 */
[----:B------:R0:W-:Y:S01]  /*8d70*/  UTMACMDFLUSH ;  /* 0x00000000000079b7 */ /* 0x0001e20000000000 */
[----:B--2---:R-:W-:Y:S04]  /*8d80*/  DEPBAR.LE SB0, 0x1 ;  /* 0x000080400000791a */ /* 0x004fe80000000000 */
.L_x_125:
[----:B------:R-:W-:Y:S05]  /*8d90*/  BSYNC.RECONVERGENT B0 ;  /* 0x0000000000007941 */ /* 0x000fea0003800200 */
.L_x_124:
[----:B------:R-:W-:Y:S01]  /*8da0*/  BAR.SYNC.DEFER_BLOCKING 0x1, 0x80 ;  /* 0x0042000000007b1d */ /* 0x000fe20000010000 */
[----:B------:R-:W-:Y:S01]  /*8db0*/  ISETP.NE.AND P2, PT, R194, RZ, PT ;  /* 0x000000ffc200720c */ /* 0x000fe20003f45270 */
[----:B------:R-:W-:Y:S01]  /*8dc0*/  IMAD.IADD R20, R75, 0x1, R147 ;  /* 0x000000014b147824 */ /* 0x000fe200078e0293 */
[----:B------:R-:W-:Y:S01]  /*8dd0*/  ISETP.NE.AND P0, PT, R195, 0x2, PT ;  /* 0x00000002c300780c */ /* 0x000fe20003f05270 */
[----:B------:R-:W-:Y:S01]  /*8de0*/  IMAD.IADD R21, R77, 0x1, R170 ;  /* 0x000000014d157824 */ /* 0x000fe200078e02aa */
[----:B------:R-:W-:Y:S02]  /*8df0*/  ISETP.NE.AND P1, PT, R76, 0x4, PT ;  /* 0x000000044c00780c */ /* 0x000fe40003f25270 */
[----:B------:R-:W-:Y:S02]  /*8e00*/  SEL R3, RZ, 0x1, P0 ;  /* 0x00000001ff037807 */ /* 0x000fe40000000000 */
[----:B------:R-:W-:Y:S02]  /*8e10*/  SEL R0, RZ, 0x1, P1 ;  /* 0x00000001ff007807 */ /* 0x000fe40000800000 */
[----:B------:R-:W-:Y:S02]  /*8e20*/  LOP3.LUT R182, R182, R3, RZ, 0x3c, !PT ;  /* 0x00000003b6b67212 */ /* 0x000fe400078e3cff */
[----:B------:R-:W-:Y:S02]  /*8e30*/  LOP3.LUT R183, R183, R0, RZ, 0x3c, !PT ;  /* 0x00000000b7b77212 */ /* 0x000fe400078e3cff */
[----:B------:R-:W-:Y:S02]  /*8e40*/  @P2 R2UR UR36, R179 ;  /* 0x00000000b32422ca */ /* 0x000fe400000e0000 */
[----:B------:R-:W-:Y:S02]  /*8e50*/  SEL R195, R195, RZ, P0 ;  /* 0x000000ffc3c37207 */ /* 0x000fe40000000000 */
[----:B------:R-:W-:Y:S01]  /*8e60*/  SEL R76, R76, RZ, P1 ;  /* 0x000000ff4c4c7207 */ /* 0x000fe20000800000 */
[----:B------:R-:W-:Y:S10]  /*8e70*/  @P2 BRA `(.L_x_126) ;  /* 0xffffffc400bc2947 */ /* 0x000ff4000383ffff */
[----:B------:R-:W-:Y:S05]  /*8e80*/  EXIT ;  /* 0x000000000000794d */ /* 0x000fea0003800000 */
.L_x_20:
[----:B--2---:R2:W1:Y:S02]  /*8e90*/  SYNCS.PHASECHK.TRANS64.TRYWAIT P0, [R3+URZ+0x220], R2 ;  /* 0x00022002030075a7 */ /* 0x00446400080011ff */
[----:B-1----:R-:W-:Y:S05]  /*8ea0*/  @!P0 NANOSLEEP.SYNCS 0x989680 ;  /* 0x009896800000895d */ /* 0x002fea0003900000 */
[----:B------:R-:W1:Y:S02]  /*8eb0*/  @!P0 SYNCS.PHASECHK.TRANS64 P0, [R3+URZ+0x220], R2 ;  /* 0x00022002030085a7 */ /* 0x000e6400080010ff */
[----:B-1----:R-:W-:Y:S05]  /*8ec0*/  @!P0 BRA `(.L_x_20) ;  /* 0xfffffffc00f08947 */ /* 0x002fea000383ffff */
[----:B------:R-:W-:Y:S05]  /*8ed0*/  BRA `(.L_x_127) ;  /* 0xffffff88005c7947 */ /* 0x000fea000383ffff */
.L_x_23:
[----:B-1----:R-:W-:-:S07]  /*8ee0*/  MOV R2, UR33 ;  /* 0x0000002100027c02 */ /* 0x002fce0008000f00 */
.L_x_128:
[----:B-1----:R1:W2:Y:S02]  /*8ef0*/  SYNCS.PHASECHK.TRANS64.TRYWAIT P0, [R2+URZ+0xc0], R5 ;  /* 0x0000c005020075a7 */ /* 0x0022a400080011ff */
[----:B--2---:R-:W-:Y:S05]  /*8f00*/  @!P0 NANOSLEEP.SYNCS 0x989680 ;  /* 0x009896800000895d */ /* 0x004fea0003900000 */
[----:B------:R-:W2:Y:S02]  /*8f10*/  @!P0 SYNCS.PHASECHK.TRANS64 P0, [R2+URZ+0xc0], R5 ;  /* 0x0000c005020085a7 */ /* 0x000ea400080010ff */
[----:B--2---:R-:W-:Y:S05]  /*8f20*/  @!P0 BRA `(.L_x_128) ;  /* 0xfffffffc00f08947 */ /* 0x004fea000383ffff */
[----:B------:R-:W-:Y:S05]  /*8f30*/  BRA `(.L_x_22) ;  /* 0xffffff8800ac7947 */ /* 0x000fea000383ffff */
.L_x_29:
[----:B-1----:R-:W-:-:S07]  /*8f40*/  MOV R2, UR17 ;  /* 0x0000001100027c02 */ /* 0x002fce0008000f00 */
.L_x_129:
[----:B-1----:R1:W2:Y:S02]  /*8f50*/  SYNCS.PHASECHK.TRANS64.TRYWAIT P0, [R2+URZ+0xc0], R5 ;  /* 0x0000c005020075a7 */ /* 0x0022a400080011ff */
[----:B--2---:R-:W-:Y:S05]  /*8f60*/  @!P0 NANOSLEEP.SYNCS 0x989680 ;  /* 0x009896800000895d */ /* 0x004fea0003900000 */
[----:B------:R-:W2:Y:S02]  /*8f70*/  @!P0 SYNCS.PHASECHK.TRANS64 P0, [R2+URZ+0xc0], R5 ;  /* 0x0000c005020085a7 */ /* 0x000ea400080010ff */
[----:B--2---:R-:W-:Y:S05]  /*8f80*/  @!P0 BRA `(.L_x_129) ;  /* 0xfffffffc00f08947 */ /* 0x004fea000383ffff */
[----:B------:R-:W-:Y:S05]  /*8f90*/  BRA `(.L_x_28) ;  /* 0xffffff8c00507947 */ /* 0x000fea000383ffff */
.L_x_33:
[----:B-1----:R1:W2:Y:S02]  /*8fa0*/  SYNCS.PHASECHK.TRANS64.TRYWAIT P0, [R2+URZ+0x1b0], R3 ;  /* 0x0001b003020075a7 */ /* 0x0022a400080011ff */
[----:B--2---:R-:W-:Y:S05]  /*8fb0*/  @!P0 NANOSLEEP.SYNCS 0x989680 ;  /* 0x009896800000895d */ /* 0x004fea0003900000 */
[----:B------:R-:W2:Y:S02]  /*8fc0*/  @!P0 SYNCS.PHASECHK.TRANS64 P0, [R2+URZ+0x1b0], R3 ;  /* 0x0001b003020085a7 */ /* 0x000ea400080010ff */
[----:B--2---:R-:W-:Y:S05]  /*8fd0*/  @!P0 BRA `(.L_x_33) ;  /* 0xfffffffc00f08947 */ /* 0x004fea000383ffff */
[----:B------:R-:W-:Y:S05]  /*8fe0*/  BRA `(.L_x_130) ;  /* 0xffffff8c00dc7947 */ /* 0x000fea000383ffff */
.L_x_37:
[----:B----4-:R-:W-:-:S07]  /*8ff0*/  MOV R0, UR5 ;  /* 0x0000000500007c02 */ /* 0x010fce0008000f00 */
.L_x_131:
[----:B-1----:R1:W2:Y:S02]  /*9000*/  SYNCS.PHASECHK.TRANS64.TRYWAIT P0, [R0+URZ], R3 ;  /* 0x00000003000075a7 */ /* 0x0022a400080011ff */
[----:B--2---:R-:W-:Y:S05]  /*9010*/  @!P0 NANOSLEEP.SYNCS 0x989680 ;  /* 0x009896800000895d */ /* 0x004fea0003900000 */
[----:B------:R-:W2:Y:S02]  /*9020*/  @!P0 SYNCS.PHASECHK.TRANS64 P0, [R0+URZ], R3 ;  /* 0x00000003000085a7 */ /* 0x000ea400080010ff */
[----:B--2---:R-:W-:Y:S05]  /*9030*/  @!P0 BRA `(.L_x_131) ;  /* 0xfffffffc00f08947 */ /* 0x004fea000383ffff */
[----:B------:R-:W-:Y:S05]  /*9040*/  BRA `(.L_x_132) ;  /* 0xffffff94004c7947 */ /* 0x000fea000383ffff */
.L_x_38:
[----:B----4-:R-:W-:-:S07]  /*9050*/  MOV R0, UR5 ;  /* 0x0000000500007c02 */ /* 0x010fce0008000f00 */
.L_x_133:
[----:B-1----:R1:W2:Y:S02]  /*9060*/  SYNCS.PHASECHK.TRANS64.TRYWAIT P0, [R0+URZ], R3 ;  /* 0x00000003000075a7 */ /* 0x0022a400080011ff */
[----:B--2---:R-:W-:Y:S05]  /*9070*/  @!P0 NANOSLEEP.SYNCS 0x989680 ;  /* 0x009896800000895d */ /* 0x004fea0003900000 */
[----:B------:R-:W2:Y:S02]  /*9080*/  @!P0 SYNCS.PHASECHK.TRANS64 P0, [R0+URZ], R3 ;  /* 0x00000003000085a7 */ /* 0x000ea400080010ff */
[----:B--2---:R-:W-:Y:S05]  /*9090*/  @!P0 BRA `(.L_x_133) ;  /* 0xfffffffc00f08947 */ /* 0x004fea000383ffff */
[----:B------:R-:W-:Y:S05]  /*90a0*/  BRA `(.L_x_134) ;  /* 0xffffff9400587947 */ /* 0x000fea000383ffff */
.L_x_39:
[----:B----4-:R-:W-:-:S07]  /*90b0*/  MOV R0, UR5 ;  /* 0x0000000500007c02 */ /* 0x010fce0008000f00 */
.L_x_135:
[----:B-1----:R1:W2:Y:S02]  /*90c0*/  SYNCS.PHASECHK.TRANS64.TRYWAIT P0, [R0+URZ], R3 ;  /* 0x00000003000075a7 */ /* 0x0022a400080011ff */
[----:B--2---:R-:W-:Y:S05]  /*90d0*/  @!P0 NANOSLEEP.SYNCS 0x989680 ;  /* 0x009896800000895d */ /* 0x004fea0003900000 */
[----:B------:R-:W2:Y:S02]  /*90e0*/  @!P0 SYNCS.PHASECHK.TRANS64 P0, [R0+URZ], R3 ;  /* 0x00000003000085a7 */ /* 0x000ea400080010ff */
[----:B--2---:R-:W-:Y:S05]  /*90f0*/  @!P0 BRA `(.L_x_135) ;  /* 0xfffffffc00f08947 */ /* 0x004fea000383ffff */
[----:B------:R-:W-:Y:S05]  /*9100*/  BRA `(.L_x_136) ;  /* 0xffffff9400647947 */ /* 0x000fea000383ffff */
.L_x_40:
[----:B----4-:R-:W-:-:S07]  /*9110*/  MOV R0, UR5 ;  /* 0x0000000500007c02 */ /* 0x010fce0008000f00 */
.L_x_137:
[----:B-1----:R1:W2:Y:S02]  /*9120*/  SYNCS.PHASECHK.TRANS64.TRYWAIT P0, [R0+URZ], R3 ;  /* 0x00000003000075a7 */ /* 0x0022a400080011ff */
[----:B--2---:R-:W-:Y:S05]  /*9130*/  @!P0 NANOSLEEP.SYNCS 0x989680 ;  /* 0x009896800000895d */ /* 0x004fea0003900000 */
[----:B------:R-:W2:Y:S02]  /*9140*/  @!P0 SYNCS.PHASECHK.TRANS64 P0, [R0+URZ], R3 ;  /* 0x00000003000085a7 */ /* 0x000ea400080010ff */
[----:B--2---:R-:W-:Y:S05]  /*9150*/  @!P0 BRA `(.L_x_137) ;  /* 0xfffffffc00f08947 */ /* 0x004fea000383ffff */
[----:B------:R-:W-:Y:S05]  /*9160*/  BRA `(.L_x_138) ;  /* 0xffffff9400707947 */ /* 0x000fea000383ffff */
.L_x_41:
[----:B----4-:R-:W-:-:S07]  /*9170*/  MOV R0, UR5 ;  /* 0x0000000500007c02 */ /* 0x010fce0008000f00 */
.L_x_139:
[----:B-1----:R1:W2:Y:S02]  /*9180*/  SYNCS.PHASECHK.TRANS64.TRYWAIT P0, [R0+URZ], R3 ;  /* 0x00000003000075a7 */ /* 0x0022a400080011ff */
[----:B--2---:R-:W-:Y:S05]  /*9190*/  @!P0 NANOSLEEP.SYNCS 0x989680 ;  /* 0x009896800000895d */ /* 0x004fea0003900000 */
[----:B------:R-:W2:Y:S02]  /*91a0*/  @!P0 SYNCS.PHASECHK.TRANS64 P0, [R0+URZ], R3 ;  /* 0x00000003000085a7 */ /* 0x000ea400080010ff */
[----:B--2---:R-:W-:Y:S05]  /*91b0*/  @!P0 BRA `(.L_x_139) ;  /* 0xfffffffc00f08947 */ /* 0x004fea000383ffff */
[----:B------:R-:W-:Y:S05]  /*91c0*/  BRA `(.L_x_140) ;  /* 0xffffff94007c7947 */ /* 0x000fea000383ffff */
.L_x_42:
[----:B----4-:R-:W-:-:S07]  /*91d0*/  MOV R0, UR5 ;  /* 0x0000000500007c02 */ /* 0x010fce0008000f00 */
.L_x_141:
[----:B-1----:R1:W2:Y:S02]  /*91e0*/  SYNCS.PHASECHK.TRANS64.TRYWAIT P0, [R0+URZ], R3 ;  /* 0x00000003000075a7 */ /* 0x0022a400080011ff */
[----:B--2---:R-:W-:Y:S05]  /*91f0*/  @!P0 NANOSLEEP.SYNCS 0x989680 ;  /* 0x009896800000895d */ /* 0x004fea0003900000 */
[----:B------:R-:W2:Y:S02]  /*9200*/  @!P0 SYNCS.PHASECHK.TRANS64 P0, [R0+URZ], R3 ;  /* 0x00000003000085a7 */ /* 0x000ea400080010ff */
[----:B--2---:R-:W-:Y:S05]  /*9210*/  @!P0 BRA `(.L_x_141) ;  /* 0xfffffffc00f08947 */ /* 0x004fea000383ffff */
[----:B------:R-:W-:Y:S05]  /*9220*/  BRA `(.L_x_142) ;  /* 0xffffff9400887947 */ /* 0x000fea000383ffff */
.L_x_43:
[----:B----4-:R-:W-:-:S07]  /*9230*/  MOV R0, UR5 ;  /* 0x0000000500007c02 */ /* 0x010fce0008000f00 */
.L_x_143:
[----:B-1----:R1:W2:Y:S02]  /*9240*/  SYNCS.PHASECHK.TRANS64.TRYWAIT P0, [R0+URZ], R3 ;  /* 0x00000003000075a7 */ /* 0x0022a400080011ff */
[----:B--2---:R-:W-:Y:S05]  /*9250*/  @!P0 NANOSLEEP.SYNCS 0x989680 ;  /* 0x009896800000895d */ /* 0x004fea0003900000 */
[----:B------:R-:W2:Y:S02]  /*9260*/  @!P0 SYNCS.PHASECHK.TRANS64 P0, [R0+URZ], R3 ;  /* 0x00000003000085a7 */ /* 0x000ea400080010ff */
[----:B--2---:R-:W-:Y:S05]  /*9270*/  @!P0 BRA `(.L_x_143) ;  /* 0xfffffffc00f08947 */ /* 0x004fea000383ffff */
[----:B------:R-:W-:Y:S05]  /*9280*/  BRA `(.L_x_144) ;  /* 0xffffff9400947947 */ /* 0x000fea000383ffff */
.L_x_44:
[----:B----4-:R-:W-:-:S07]  /*9290*/  MOV R0, UR5 ;  /* 0x0000000500007c02 */ /* 0x010fce0008000f00 */
.L_x_145:
[----:B-1----:R1:W2:Y:S02]  /*92a0*/  SYNCS.PHASECHK.TRANS64.TRYWAIT P0, [R0+URZ], R3 ;  /* 0x00000003000075a7 */ /* 0x0022a400080011ff */
[----:B--2---:R-:W-:Y:S05]  /*92b0*/  @!P0 NANOSLEEP.SYNCS 0x989680 ;  /* 0x009896800000895d */ /* 0x004fea0003900000 */
[----:B------:R-:W2:Y:S02]  /*92c0*/  @!P0 SYNCS.PHASECHK.TRANS64 P0, [R0+URZ], R3 ;  /* 0x00000003000085a7 */ /* 0x000ea400080010ff */
[----:B--2---:R-:W-:Y:S05]  /*92d0*/  @!P0 BRA `(.L_x_145) ;  /* 0xfffffffc00f08947 */ /* 0x004fea000383ffff */
[----:B------:R-:W-:Y:S05]  /*92e0*/  BRA `(.L_x_146) ;  /* 0xffffff9400a07947 */ /* 0x000fea000383ffff */
.L_x_45:
[----:B----4-:R-:W-:-:S07]  /*92f0*/  MOV R0, UR5 ;  /* 0x0000000500007c02 */ /* 0x010fce0008000f00 */
.L_x_147:
[----:B-1----:R1:W2:Y:S02]  /*9300*/  SYNCS.PHASECHK.TRANS64.TRYWAIT P0, [R0+URZ], R3 ;  /* 0x00000003000075a7 */ /* 0x0022a400080011ff */
[----:B--2---:R-:W-:Y:S05]  /*9310*/  @!P0 NANOSLEEP.SYNCS 0x989680 ;  /* 0x009896800000895d */ /* 0x004fea0003900000 */
[----:B------:R-:W2:Y:S02]  /*9320*/  @!P0 SYNCS.PHASECHK.TRANS64 P0, [R0+URZ], R3 ;  /* 0x00000003000085a7 */ /* 0x000ea400080010ff */
[----:B--2---:R-:W-:Y:S05]  /*9330*/  @!P0 BRA `(.L_x_147) ;  /* 0xfffffffc00f08947 */ /* 0x004fea000383ffff */
[----:B------:R-:W-:Y:S05]  /*9340*/  BRA `(.L_x_148) ;  /* 0xffffff9400ac7947 */ /* 0x000fea000383ffff */
.L_x_46:
[----:B----4-:R-:W-:-:S07]  /*9350*/  MOV R0, UR5 ;  /* 0x0000000500007c02 */ /* 0x010fce0008000f00 */
.L_x_149:
[----:B-1----:R1:W2:Y:S02]  /*9360*/  SYNCS.PHASECHK.TRANS64.TRYWAIT P0, [R0+URZ], R3 ;  /* 0x00000003000075a7 */ /* 0x0022a400080011ff */
[----:B--2---:R-:W-:Y:S05]  /*9370*/  @!P0 NANOSLEEP.SYNCS 0x989680 ;  /* 0x009896800000895d */ /* 0x004fea0003900000 */
[----:B------:R-:W2:Y:S02]  /*9380*/  @!P0 SYNCS.PHASECHK.TRANS64 P0, [R0+URZ], R3 ;  /* 0x00000003000085a7 */ /* 0x000ea400080010ff */
[----:B--2---:R-:W-:Y:S05]  /*9390*/  @!P0 BRA `(.L_x_149) ;  /* 0xfffffffc00f08947 */ /* 0x004fea000383ffff */
[----:B------:R-:W-:Y:S05]  /*93a0*/  BRA `(.L_x_150) ;  /* 0xffffff9400b87947 */ /* 0x000fea000383ffff */
.L_x_47:
[----:B----4-:R-:W-:-:S07]  /*93b0*/  MOV R0, UR5 ;  /* 0x0000000500007c02 */ /* 0x010fce0008000f00 */
.L_x_151:
[----:B-1----:R1:W2:Y:S02]  /*93c0*/  SYNCS.PHASECHK.TRANS64.TRYWAIT P0, [R0+URZ], R3 ;  /* 0x00000003000075a7 */ /* 0x0022a400080011ff */
[----:B--2---:R-:W-:Y:S05]  /*93d0*/  @!P0 NANOSLEEP.SYNCS 0x989680 ;  /* 0x009896800000895d */ /* 0x004fea0003900000 */
[----:B------:R-:W2:Y:S02]  /*93e0*/  @!P0 SYNCS.PHASECHK.TRANS64 P0, [R0+URZ], R3 ;  /* 0x00000003000085a7 */ /* 0x000ea400080010ff */
[----:B--2---:R-:W-:Y:S05]  /*93f0*/  @!P0 BRA `(.L_x_151) ;  /* 0xfffffffc00f08947 */ /* 0x004fea000383ffff */
[----:B------:R-:W-:Y:S05]  /*9400*/  BRA `(.L_x_152) ;  /* 0xffffff9400c47947 */ /* 0x000fea000383ffff */
.L_x_48:
[----:B----4-:R-:W-:-:S07]  /*9410*/  MOV R0, UR5 ;  /* 0x0000000500007c02 */ /* 0x010fce0008000f00 */
.L_x_153:
[----:B-1----:R1:W2:Y:S02]  /*9420*/  SYNCS.PHASECHK.TRANS64.TRYWAIT P0, [R0+URZ], R3 ;  /* 0x00000003000075a7 */ /* 0x0022a400080011ff */
[----:B--2---:R-:W-:Y:S05]  /*9430*/  @!P0 NANOSLEEP.SYNCS 0x989680 ;  /* 0x009896800000895d */ /* 0x004fea0003900000 */
[----:B------:R-:W2:Y:S02]  /*9440*/  @!P0 SYNCS.PHASECHK.TRANS64 P0, [R0+URZ], R3 ;  /* 0x00000003000085a7 */ /* 0x000ea400080010ff */
[----:B--2---:R-:W-:Y:S05]  /*9450*/  @!P0 BRA `(.L_x_153) ;  /* 0xfffffffc00f08947 */ /* 0x004fea000383ffff */
[----:B------:R-:W-:Y:S05]  /*9460*/  BRA `(.L_x_154) ;  /* 0xffffff9400d07947 */ /* 0x000fea000383ffff */
.L_x_49:
[----:B----4-:R-:W-:-:S07]  /*9470*/  MOV R0, UR5 ;  /* 0x0000000500007c02 */ /* 0x010fce0008000f00 */
.L_x_155:
[----:B-1----:R1:W2:Y:S02]  /*9480*/  SYNCS.PHASECHK.TRANS64.TRYWAIT P0, [R0+URZ], R3 ;  /* 0x00000003000075a7 */ /* 0x0022a400080011ff */
[----:B--2---:R-:W-:Y:S05]  /*9490*/  @!P0 NANOSLEEP.SYNCS 0x989680 ;  /* 0x009896800000895d */ /* 0x004fea0003900000 */
[----:B------:R-:W2:Y:S02]  /*94a0*/  @!P0 SYNCS.PHASECHK.TRANS64 P0, [R0+URZ], R3 ;  /* 0x00000003000085a7 */ /* 0x000ea400080010ff */
[----:B--2---:R-:W-:Y:S05]  /*94b0*/  @!P0 BRA `(.L_x_155) ;  /* 0xfffffffc00f08947 */ /* 0x004fea000383ffff */
[----:B------:R-:W-:Y:S05]  /*94c0*/  BRA `(.L_x_156) ;  /* 0xffffff9400dc7947 */ /* 0x000fea000383ffff */
.L_x_50:
[----:B----4-:R-:W-:-:S07]  /*94d0*/  MOV R0, UR5 ;  /* 0x0000000500007c02 */ /* 0x010fce0008000f00 */
.L_x_157:
[----:B-1----:R1:W2:Y:S02]  /*94e0*/  SYNCS.PHASECHK.TRANS64.TRYWAIT P0, [R0+URZ], R3 ;  /* 0x00000003000075a7 */ /* 0x0022a400080011ff */
[----:B--2---:R-:W-:Y:S05]  /*94f0*/  @!P0 NANOSLEEP.SYNCS 0x989680 ;  /* 0x009896800000895d */ /* 0x004fea0003900000 */
[----:B------:R-:W2:Y:S02]  /*9500*/  @!P0 SYNCS.PHASECHK.TRANS64 P0, [R0+URZ], R3 ;  /* 0x00000003000085a7 */ /* 0x000ea400080010ff */
[----:B--2---:R-:W-:Y:S05]  /*9510*/  @!P0 BRA `(.L_x_157) ;  /* 0xfffffffc00f08947 */ /* 0x004fea000383ffff */
[----:B------:R-:W-:Y:S05]  /*9520*/  BRA `(.L_x_158) ;  /* 0xffffff9400e87947 */ /* 0x000fea000383ffff */
.L_x_51:
[----:B----4-:R-:W-:-:S07]  /*9530*/  MOV R0, UR5 ;  /* 0x0000000500007c02 */ /* 0x010fce0008000f00 */
.L_x_159:
[----:B-1----:R1:W2:Y:S02]  /*9540*/  SYNCS.PHASECHK.TRANS64.TRYWAIT P0, [R0+URZ], R3 ;  /* 0x00000003000075a7 */ /* 0x0022a400080011ff */
[----:B--2---:R-:W-:Y:S05]  /*9550*/  @!P0 NANOSLEEP.SYNCS 0x989680 ;  /* 0x009896800000895d */ /* 0x004fea0003900000 */
[----:B------:R-:W2:Y:S02]  /*9560*/  @!P0 SYNCS.PHASECHK.TRANS64 P0, [R0+URZ], R3 ;  /* 0x00000003000085a7 */ /* 0x000ea400080010ff */
[----:B--2---:R-:W-:Y:S05]  /*9570*/  @!P0 BRA `(.L_x_159) ;  /* 0xfffffffc00f08947 */ /* 0x004fea000383ffff */
[----:B------:R-:W-:Y:S05]  /*9580*/  BRA `(.L_x_160) ;  /* 0xffffff9400f47947 */ /* 0x000fea000383ffff */
.L_x_52:
[----:B----4-:R-:W-:-:S07]  /*9590*/  MOV R0, UR5 ;  /* 0x0000000500007c02 */ /* 0x010fce0008000f00 */
.L_x_161:
[----:B-1----:R1:W2:Y:S02]  /*95a0*/  SYNCS.PHASECHK.TRANS64.TRYWAIT P0, [R0+URZ], R3 ;  /* 0x00000003000075a7 */ /* 0x0022a400080011ff */
[----:B--2---:R-:W-:Y:S05]  /*95b0*/  @!P0 NANOSLEEP.SYNCS 0x989680 ;  /* 0x009896800000895d */ /* 0x004fea0003900000 */
[----:B------:R-:W2:Y:S02]  /*95c0*/  @!P0 SYNCS.PHASECHK.TRANS64 P0, [R0+URZ], R3 ;  /* 0x00000003000085a7 */ /* 0x000ea400080010ff */
[----:B--2---:R-:W-:Y:S05]  /*95d0*/  @!P0 BRA `(.L_x_161) ;  /* 0xfffffffc00f08947 */ /* 0x004fea000383ffff */
[----:B------:R-:W-:Y:S05]  /*95e0*/  BRA `(.L_x_162) ;  /* 0xffffff9800007947 */ /* 0x000fea000383ffff */
.L_x_53:
[----:B----4-:R-:W-:-:S07]  /*95f0*/  MOV R0, UR5 ;  /* 0x0000000500007c02 */ /* 0x010fce0008000f00 */
.L_x_163:
[----:B-1----:R1:W2:Y:S02]  /*9600*/  SYNCS.PHASECHK.TRANS64.TRYWAIT P0, [R0+URZ], R3 ;  /* 0x00000003000075a7 */ /* 0x0022a400080011ff */
[----:B--2---:R-:W-:Y:S05]  /*9610*/  @!P0 NANOSLEEP.SYNCS 0x989680 ;  /* 0x009896800000895d */ /* 0x004fea0003900000 */
[----:B------:R-:W2:Y:S02]  /*9620*/  @!P0 SYNCS.PHASECHK.TRANS64 P0, [R0+URZ], R3 ;  /* 0x00000003000085a7 */ /* 0x000ea400080010ff */
[----:B--2---:R-:W-:Y:S05]  /*9630*/  @!P0 BRA `(.L_x_163) ;  /* 0xfffffffc00f08947 */ /* 0x004fea000383ffff */
[----:B------:R-:W-:Y:S05]  /*9640*/  BRA `(.L_x_164) ;  /* 0xffffff98000c7947 */ /* 0x000fea000383ffff */
.L_x_54:
[----:B----4-:R-:W-:-:S07]  /*9650*/  MOV R0, UR5 ;  /* 0x0000000500007c02 */ /* 0x010fce0008000f00 */
.L_x_165:
[----:B-1----:R1:W2:Y:S02]  /*9660*/  SYNCS.PHASECHK.TRANS64.TRYWAIT P0, [R0+URZ], R3 ;  /* 0x00000003000075a7 */ /* 0x0022a400080011ff */
[----:B--2---:R-:W-:Y:S05]  /*9670*/  @!P0 NANOSLEEP.SYNCS 0x989680 ;  /* 0x009896800000895d */ /* 0x004fea0003900000 */
[----:B------:R-:W2:Y:S02]  /*9680*/  @!P0 SYNCS.PHASECHK.TRANS64 P0, [R0+URZ], R3 ;  /* 0x00000003000085a7 */ /* 0x000ea400080010ff */
[----:B--2---:R-:W-:Y:S05]  /*9690*/  @!P0 BRA `(.L_x_165) ;  /* 0xfffffffc00f08947 */ /* 0x004fea000383ffff */
[----:B------:R-:W-:Y:S05]  /*96a0*/  BRA `(.L_x_166) ;  /* 0xffffff9800187947 */ /* 0x000fea000383ffff */
.L_x_55:
[----:B----4-:R-:W-:-:S07]  /*96b0*/  MOV R0, UR5 ;  /* 0x0000000500007c02 */ /* 0x010fce0008000f00 */
.L_x_167:
[----:B-1----:R1:W2:Y:S02]  /*96c0*/  SYNCS.PHASECHK.TRANS64.TRYWAIT P0, [R0+URZ], R3 ;  /* 0x00000003000075a7 */ /* 0x0022a400080011ff */
[----:B--2---:R-:W-:Y:S05]  /*96d0*/  @!P0 NANOSLEEP.SYNCS 0x989680 ;  /* 0x009896800000895d */ /* 0x004fea0003900000 */
[----:B------:R-:W2:Y:S02]  /*96e0*/  @!P0 SYNCS.PHASECHK.TRANS64 P0, [R0+URZ], R3 ;  /* 0x00000003000085a7 */ /* 0x000ea400080010ff */
[----:B--2---:R-:W-:Y:S05]  /*96f0*/  @!P0 BRA `(.L_x_167) ;  /* 0xfffffffc00f08947 */ /* 0x004fea000383ffff */
[----:B------:R-:W-:Y:S05]  /*9700*/  BRA `(.L_x_168) ;  /* 0xffffff9800247947 */ /* 0x000fea000383ffff */
.L_x_56:
[----:B----4-:R-:W-:-:S07]  /*9710*/  MOV R0, UR5 ;  /* 0x0000000500007c02 */ /* 0x010fce0008000f00 */
.L_x_169:
[----:B-1----:R1:W2:Y:S02]  /*9720*/  SYNCS.PHASECHK.TRANS64.TRYWAIT P0, [R0+URZ], R3 ;  /* 0x00000003000075a7 */ /* 0x0022a400080011ff */
[----:B--2---:R-:W-:Y:S05]  /*9730*/  @!P0 NANOSLEEP.SYNCS 0x989680 ;  /* 0x009896800000895d */ /* 0x004fea0003900000 */
[----:B------:R-:W2:Y:S02]  /*9740*/  @!P0 SYNCS.PHASECHK.TRANS64 P0, [R0+URZ], R3 ;  /* 0x00000003000085a7 */ /* 0x000ea400080010ff */
[----:B--2---:R-:W-:Y:S05]  /*9750*/  @!P0 BRA `(.L_x_169) ;  /* 0xfffffffc00f08947 */ /* 0x004fea000383ffff */
[----:B------:R-:W-:Y:S05]  /*9760*/  BRA `(.L_x_170) ;  /* 0xffffff9800307947 */ /* 0x000fea000383ffff */
.L_x_57:
[----:B----4-:R-:W-:-:S07]  /*9770*/  MOV R0, UR5 ;  /* 0x0000000500007c02 */ /* 0x010fce0008000f00 */
.L_x_171:
[----:B-1----:R1:W2:Y:S02]  /*9780*/  SYNCS.PHASECHK.TRANS64.TRYWAIT P0, [R0+URZ], R3 ;  /* 0x00000003000075a7 */ /* 0x0022a400080011ff */
[----:B--2---:R-:W-:Y:S05]  /*9790*/  @!P0 NANOSLEEP.SYNCS 0x989680 ;  /* 0x009896800000895d */ /* 0x004fea0003900000 */
[----:B------:R-:W2:Y:S02]  /*97a0*/  @!P0 SYNCS.PHASECHK.TRANS64 P0, [R0+URZ], R3 ;  /* 0x00000003000085a7 */ /* 0x000ea400080010ff */
[----:B--2---:R-:W-:Y:S05]  /*97b0*/  @!P0 BRA `(.L_x_171) ;  /* 0xfffffffc00f08947 */ /* 0x004fea000383ffff */
[----:B------:R-:W-:Y:S05]  /*97c0*/  BRA `(.L_x_172) ;  /* 0xffffff98003c7947 */ /* 0x000fea000383ffff */
.L_x_58:
[----:B----4-:R-:W-:-:S07]  /*97d0*/  MOV R0, UR5 ;  /* 0x0000000500007c02 */ /* 0x010fce0008000f00 */
.L_x_173:
[----:B-1----:R1:W2:Y:S02]  /*97e0*/  SYNCS.PHASECHK.TRANS64.TRYWAIT P0, [R0+URZ], R3 ;  /* 0x00000003000075a7 */ /* 0x0022a400080011ff */
[----:B--2---:R-:W-:Y:S05]  /*97f0*/  @!P0 NANOSLEEP.SYNCS 0x989680 ;  /* 0x009896800000895d */ /* 0x004fea0003900000 */
[----:B------:R-:W2:Y:S02]  /*9800*/  @!P0 SYNCS.PHASECHK.TRANS64 P0, [R0+URZ], R3 ;  /* 0x00000003000085a7 */ /* 0x000ea400080010ff */
[----:B--2---:R-:W-:Y:S05]  /*9810*/  @!P0 BRA `(.L_x_173) ;  /* 0xfffffffc00f08947 */ /* 0x004fea000383ffff */
[----:B------:R-:W-:Y:S05]  /*9820*/  BRA `(.L_x_174) ;  /* 0xffffff9800487947 */ /* 0x000fea000383ffff */
.L_x_59:
[----:B----4-:R-:W-:-:S07]  /*9830*/  MOV R0, UR5 ;  /* 0x0000000500007c02 */ /* 0x010fce0008000f00 */
.L_x_175:
[----:B-1----:R1:W2:Y:S02]  /*9840*/  SYNCS.PHASECHK.TRANS64.TRYWAIT P0, [R0+URZ], R3 ;  /* 0x00000003000075a7 */ /* 0x0022a400080011ff */
[----:B--2---:R-:W-:Y:S05]  /*9850*/  @!P0 NANOSLEEP.SYNCS 0x989680 ;  /* 0x009896800000895d */ /* 0x004fea0003900000 */
[----:B------:R-:W2:Y:S02]  /*9860*/  @!P0 SYNCS.PHASECHK.TRANS64 P0, [R0+URZ], R3 ;  /* 0x00000003000085a7 */ /* 0x000ea400080010ff */
[----:B--2---:R-:W-:Y:S05]  /*9870*/  @!P0 BRA `(.L_x_175) ;  /* 0xfffffffc00f08947 */ /* 0x004fea000383ffff */
[----:B------:R-:W-:Y:S05]  /*9880*/  BRA `(.L_x_176) ;  /* 0xffffff9800547947 */ /* 0x000fea000383ffff */
.L_x_62:
[----:B-1----:R1:W2:Y:S02]  /*9890*/  SYNCS.PHASECHK.TRANS64.TRYWAIT P0, [R0+URZ+0x210], R5 ;  /* 0x00021005000075a7 */ /* 0x0022a400080011ff */
[----:B--2---:R-:W-:Y:S05]  /*98a0*/  @!P0 NANOSLEEP.SYNCS 0x989680 ;  /* 0x009896800000895d */ /* 0x004fea0003900000 */
[----:B------:R-:W2:Y:S02]  /*98b0*/  @!P0 SYNCS.PHASECHK.TRANS64 P0, [R0+URZ+0x210], R5 ;  /* 0x00021005000085a7 */ /* 0x000ea400080010ff */
[----:B--2---:R-:W-:Y:S05]  /*98c0*/  @!P0 BRA `(.L_x_62) ;  /* 0xfffffffc00f08947 */ /* 0x004fea000383ffff */
[----:B------:R-:W-:Y:S05]  /*98d0*/  BRA `(.L_x_177) ;  /* 0xffffff9800b07947 */ /* 0x000fea000383ffff */
.L_x_63:
[----:B------:R-:W-:-:S07]  /*98e0*/  MOV R0, UR5 ;  /* 0x0000000500007c02 */ /* 0x000fce0008000f00 */
.L_x_178:
[----:B-1----:R1:W2:Y:S02]  /*98f0*/  SYNCS.PHASECHK.TRANS64.TRYWAIT P0, [R0+URZ+0x1c0], R5 ;  /* 0x0001c005000075a7 */ /* 0x0022a400080011ff */
[----:B--2---:R-:W-:Y:S05]  /*9900*/  @!P0 NANOSLEEP.SYNCS 0x989680 ;  /* 0x009896800000895d */ /* 0x004fea0003900000 */
[----:B------:R-:W2:Y:S02]  /*9910*/  @!P0 SYNCS.PHASECHK.TRANS64 P0, [R0+URZ+0x1c0], R5 ;  /* 0x0001c005000085a7 */ /* 0x000ea400080010ff */
[----:B--2---:R-:W-:Y:S05]  /*9920*/  @!P0 BRA `(.L_x_178) ;  /* 0xfffffffc00f08947 */ /* 0x004fea000383ffff */
[----:B------:R-:W-:Y:S05]  /*9930*/  BRA `(.L_x_179) ;  /* 0xffffff9800c07947 */ /* 0x000fea000383ffff */
.L_x_64:
[----:B-1----:R1:W2:Y:S02]  /*9940*/  SYNCS.PHASECHK.TRANS64.TRYWAIT P1, [R0+URZ+0x1b0], R5 ;  /* 0x0001b005000075a7 */ /* 0x0022a400080211ff */
[----:B--2---:R-:W-:Y:S05]  /*9950*/  @!P1 NANOSLEEP.SYNCS 0x989680 ;  /* 0x009896800000995d */ /* 0x004fea0003900000 */
[----:B------:R-:W2:Y:S02]  /*9960*/  @!P1 SYNCS.PHASECHK.TRANS64 P1, [R0+URZ+0x1b0], R5 ;  /* 0x0001b005000095a7 */ /* 0x000ea400080210ff */
[----:B--2---:R-:W-:Y:S05]  /*9970*/  @!P1 BRA `(.L_x_64) ;  /* 0xfffffffc00f09947 */ /* 0x004fea000383ffff */
[----:B------:R-:W-:Y:S05]  /*9980*/  BRA `(.L_x_180) ;  /* 0xffffff9800f07947 */ /* 0x000fea000383ffff */
.L_x_67:
[----:B------:R-:W-:-:S07]  /*9990*/  MOV R0, UR5 ;  /* 0x0000000500007c02 */ /* 0x000fce0008000f00 */
.L_x_181:
[----:B-1----:R1:W2:Y:S02]  /*99a0*/  SYNCS.PHASECHK.TRANS64.TRYWAIT P0, [R0+URZ+0x1c0], R3 ;  /* 0x0001c003000075a7 */ /* 0x0022a400080011ff */
[----:B--2---:R-:W-:Y:S05]  /*99b0*/  @!P0 NANOSLEEP.SYNCS 0x989680 ;  /* 0x009896800000895d */ /* 0x004fea0003900000 */
[----:B------:R-:W2:Y:S02]  /*99c0*/  @!P0 SYNCS.PHASECHK.TRANS64 P0, [R0+URZ+0x1c0], R3 ;  /* 0x0001c003000085a7 */ /* 0x000ea400080010ff */
[----:B--2---:R-:W-:Y:S05]  /*99d0*/  @!P0 BRA `(.L_x_181) ;  /* 0xfffffffc00f08947 */ /* 0x004fea000383ffff */
[----:B------:R-:W-:Y:S05]  /*99e0*/  BRA `(.L_x_66) ;  /* 0xffffff9c00447947 */ /* 0x000fea000383ffff */
.L_x_74:
[----:B-1----:R1:W2:Y:S02]  /*99f0*/  SYNCS.PHASECHK.TRANS64.TRYWAIT P1, [R0+URZ+0x1b0], R5 ;  /* 0x0001b005000075a7 */ /* 0x0022a400080211ff */
[----:B--2---:R-:W-:Y:S05]  /*9a00*/  @!P1 NANOSLEEP.SYNCS 0x989680 ;  /* 0x009896800000995d */ /* 0x004fea0003900000 */
[----:B------:R-:W2:Y:S02]  /*9a10*/  @!P1 SYNCS.PHASECHK.TRANS64 P1, [R0+URZ+0x1b0], R5 ;  /* 0x0001b005000095a7 */ /* 0x000ea400080210ff */
[----:B--2---:R-:W-:Y:S05]  /*9a20*/  @!P1 BRA `(.L_x_74) ;  /* 0xfffffffc00f09947 */ /* 0x004fea000383ffff */
[----:B------:R-:W-:Y:S05]  /*9a30*/  BRA `(.L_x_182) ;  /* 0xffffffa000987947 */ /* 0x000fea000383ffff */
.L_x_75:
[----:B------:R-:W-:-:S07]  /*9a40*/  MOV R3, UR9 ;  /* 0x0000000900037c02 */ /* 0x000fce0008000f00 */
.L_x_183:
[----:B-1----:R1:W2:Y:S02]  /*9a50*/  SYNCS.PHASECHK.TRANS64.TRYWAIT P0, [R3+URZ+0x1f0], R0 ;  /* 0x0001f000030075a7 */ /* 0x0022a400080011ff */
[----:B--2---:R-:W-:Y:S05]  /*9a60*/  @!P0 NANOSLEEP.SYNCS 0x989680 ;  /* 0x009896800000895d */ /* 0x004fea0003900000 */
[----:B------:R-:W2:Y:S02]  /*9a70*/  @!P0 SYNCS.PHASECHK.TRANS64 P0, [R3+URZ+0x1f0], R0 ;  /* 0x0001f000030085a7 */ /* 0x000ea400080010ff */
[----:B--2---:R-:W-:Y:S05]  /*9a80*/  @!P0 BRA `(.L_x_183) ;  /* 0xfffffffc00f08947 */ /* 0x004fea000383ffff */
[----:B------:R-:W-:Y:S05]  /*9a90*/  BRA `(.L_x_184) ;  /* 0xffffffa000cc7947 */ /* 0x000fea000383ffff */
.L_x_78:
[----:B------:R-:W-:Y:S07]  /*9aa0*/  MOV R0, UR7 ;  /* 0x0000000700007c02 */ /* 0x000fee0008000f00 */
.L_x_185:
[----:B-1----:R1:W2:Y:S02]  /*9ab0*/  SYNCS.PHASECHK.TRANS64.TRYWAIT P0, [R0+URZ], R3 ;  /* 0x00000003000075a7 */ /* 0x0022a400080011ff */
[----:B--2---:R-:W-:Y:S05]  /*9ac0*/  @!P0 NANOSLEEP.SYNCS 0x989680 ;  /* 0x009896800000895d */ /* 0x004fea0003900000 */
[----:B------:R-:W2:Y:S02]  /*9ad0*/  @!P0 SYNCS.PHASECHK.TRANS64 P0, [R0+URZ], R3 ;  /* 0x00000003000085a7 */ /* 0x000ea400080010ff */
[----:B--2---:R-:W-:Y:S05]  /*9ae0*/  @!P0 BRA `(.L_x_185) ;  /* 0xfffffffc00f08947 */ /* 0x004fea000383ffff */
[----:B------:R-:W-:Y:S05]  /*9af0*/  BRA `(.L_x_77) ;  /* 0xffffffa000ec7947 */ /* 0x000fea000383ffff */
.L_x_81:
[----:B------:R-:W-:-:S07]  /*9b00*/  MOV R0, UR5 ;  /* 0x0000000500007c02 */ /* 0x000fce0008000f00 */
.L_x_186:
[----:B--2---:R2:W3:Y:S02]  /*9b10*/  SYNCS.PHASECHK.TRANS64.TRYWAIT P0, [R0+URZ], R3 ;  /* 0x00000003000075a7 */ /* 0x0044e400080011ff */
[----:B---3--:R-:W-:Y:S05]  /*9b20*/  @!P0 NANOSLEEP.SYNCS 0x989680 ;  /* 0x009896800000895d */ /* 0x008fea0003900000 */
[----:B------:R-:W3:Y:S02]  /*9b30*/  @!P0 SYNCS.PHASECHK.TRANS64 P0, [R0+URZ], R3 ;  /* 0x00000003000085a7 */ /* 0x000ee400080010ff */
[----:B---3--:R-:W-:Y:S05]  /*9b40*/  @!P0 BRA `(.L_x_186) ;  /* 0xfffffffc00f08947 */ /* 0x008fea000383ffff */
[----:B------:R-:W-:Y:S05]  /*9b50*/  BRA `(.L_x_187) ;  /* 0xffffffa400907947 */ /* 0x000fea000383ffff */
.L_x_82:
[----:B------:R-:W-:-:S07]  /*9b60*/  MOV R0, UR5 ;  /* 0x0000000500007c02 */ /* 0x000fce0008000f00 */
.L_x_188:
[----:B--2---:R2:W3:Y:S02]  /*9b70*/  SYNCS.PHASECHK.TRANS64.TRYWAIT P0, [R0+URZ], R3 ;  /* 0x00000003000075a7 */ /* 0x0044e400080011ff */
[----:B---3--:R-:W-:Y:S05]  /*9b80*/  @!P0 NANOSLEEP.SYNCS 0x989680 ;  /* 0x009896800000895d */ /* 0x008fea0003900000 */
[----:B------:R-:W3:Y:S02]  /*9b90*/  @!P0 SYNCS.PHASECHK.TRANS64 P0, [R0+URZ], R3 ;  /* 0x00000003000085a7 */ /* 0x000ee400080010ff */
[----:B---3--:R-:W-:Y:S05]  /*9ba0*/  @!P0 BRA `(.L_x_188) ;  /* 0xfffffffc00f08947 */ /* 0x008fea000383ffff */
[----:B------:R-:W-:Y:S05]  /*9bb0*/  BRA `(.L_x_189) ;  /* 0xffffffa4009c7947 */ /* 0x000fea000383ffff */
.L_x_83:
[----:B------:R-:W-:-:S07]  /*9bc0*/  MOV R0, UR5 ;  /* 0x0000000500007c02 */ /* 0x000fce0008000f00 */
.L_x_190:
[----:B--2---:R2:W3:Y:S02]  /*9bd0*/  SYNCS.PHASECHK.TRANS64.TRYWAIT P0, [R0+URZ], R3 ;  /* 0x00000003000075a7 */ /* 0x0044e400080011ff */
[----:B---3--:R-:W-:Y:S05]  /*9be0*/  @!P0 NANOSLEEP.SYNCS 0x989680 ;  /* 0x009896800000895d */ /* 0x008fea0003900000 */
[----:B------:R-:W3:Y:S02]  /*9bf0*/  @!P0 SYNCS.PHASECHK.TRANS64 P0, [R0+URZ], R3 ;  /* 0x00000003000085a7 */ /* 0x000ee400080010ff */
[----:B---3--:R-:W-:Y:S05]  /*9c00*/  @!P0 BRA `(.L_x_190) ;  /* 0xfffffffc00f08947 */ /* 0x008fea000383ffff */
[----:B------:R-:W-:Y:S05]  /*9c10*/  BRA `(.L_x_191) ;  /* 0xffffffa400a87947 */ /* 0x000fea000383ffff */
.L_x_84:
[----:B------:R-:W-:-:S07]  /*9c20*/  MOV R0, UR7 ;  /* 0x0000000700007c02 */ /* 0x000fce0008000f00 */
.L_x_192:
[----:B--2---:R2:W3:Y:S02]  /*9c30*/  SYNCS.PHASECHK.TRANS64.TRYWAIT P0, [R0+URZ], R3 ;  /* 0x00000003000075a7 */ /* 0x0044e400080011ff */
[----:B---3--:R-:W-:Y:S05]  /*9c40*/  @!P0 NANOSLEEP.SYNCS 0x989680 ;  /* 0x009896800000895d */ /* 0x008fea0003900000 */
[----:B------:R-:W3:Y:S02]  /*9c50*/  @!P0 SYNCS.PHASECHK.TRANS64 P0, [R0+URZ], R3 ;  /* 0x00000003000085a7 */ /* 0x000ee400080010ff */
[----:B---3--:R-:W-:Y:S05]  /*9c60*/  @!P0 BRA `(.L_x_192) ;  /* 0xfffffffc00f08947 */ /* 0x008fea000383ffff */
[----:B------:R-:W-:Y:S05]  /*9c70*/  BRA `(.L_x_193) ;  /* 0xffffffa400b47947 */ /* 0x000fea000383ffff */
.L_x_89:
[----:B--2---:R2:W3:Y:S02]  /*9c80*/  SYNCS.PHASECHK.TRANS64.TRYWAIT P0, [R0+URZ+0x1b0], R3 ;  /* 0x0001b003000075a7 */ /* 0x0044e400080011ff */
[----:B---3--:R-:W-:Y:S05]  /*9c90*/  @!P0 NANOSLEEP.SYNCS 0x989680 ;  /* 0x009896800000895d */ /* 0x008fea0003900000 */
[----:B------:R-:W3:Y:S02]  /*9ca0*/  @!P0 SYNCS.PHASECHK.TRANS64 P0, [R0+URZ+0x1b0], R3 ;  /* 0x0001b003000085a7 */ /* 0x000ee400080010ff */
[----:B---3--:R-:W-:Y:S05]  /*9cb0*/  @!P0 BRA `(.L_x_89) ;  /* 0xfffffffc00f08947 */ /* 0x008fea000383ffff */
[----:B------:R-:W-:Y:S05]  /*9cc0*/  BRA `(.L_x_194) ;  /* 0xffffffa800b87947 */ /* 0x000fea000383ffff */
.L_x_92:
[----:B------:R-:W-:Y:S07]  /*9cd0*/  MOV R0, UR7 ;  /* 0x0000000700007c02 */ /* 0x000fee0008000f00 */
.L_x_195:
[----:B--2---:R2:W3:Y:S02]  /*9ce0*/  SYNCS.PHASECHK.TRANS64.TRYWAIT P0, [R0+URZ+0x1a8], R3 ;  /* 0x0001a803000075a7 */ /* 0x0044e400080011ff */
[----:B---3--:R-:W-:Y:S05]  /*9cf0*/  @!P0 NANOSLEEP.SYNCS 0x989680 ;  /* 0x009896800000895d */ /* 0x008fea0003900000 */
[----:B------:R-:W3:Y:S02]  /*9d00*/  @!P0 SYNCS.PHASECHK.TRANS64 P0, [R0+URZ+0x1a8], R3 ;  /* 0x0001a803000085a7 */ /* 0x000ee400080010ff */
[----:B---3--:R-:W-:Y:S05]  /*9d10*/  @!P0 BRA `(.L_x_195) ;  /* 0xfffffffc00f08947 */ /* 0x008fea000383ffff */
[----:B------:R-:W-:Y:S05]  /*9d20*/  BRA `(.L_x_91) ;  /* 0xffffffac00987947 */ /* 0x000fea000383ffff */
.L_x_95:
[----:B--2---:R-:W-:Y:S07]  /*9d30*/  MOV R3, UR7 ;  /* 0x0000000700037c02 */ /* 0x004fee0008000f00 */
.L_x_196:
[----:B-1----:R1:W2:Y:S02]  /*9d40*/  SYNCS.PHASECHK.TRANS64.TRYWAIT P0, [R3+URZ+0x190], R12 ;  /* 0x0001900c030075a7 */ /* 0x0022a400080011ff */
[----:B--2---:R-:W-:Y:S05]  /*9d50*/  @!P0 NANOSLEEP.SYNCS 0x989680 ;  /* 0x009896800000895d */ /* 0x004fea0003900000 */
[----:B------:R-:W2:Y:S02]  /*9d60*/  @!P0 SYNCS.PHASECHK.TRANS64 P0, [R3+URZ+0x190], R12 ;  /* 0x0001900c030085a7 */ /* 0x000ea400080010ff */
[----:B--2---:R-:W-:Y:S05]  /*9d70*/  @!P0 BRA `(.L_x_196) ;  /* 0xfffffffc00f08947 */ /* 0x004fea000383ffff */
[----:B------:R-:W-:Y:S05]  /*9d80*/  BRA `(.L_x_197) ;  /* 0xffffffb000107947 */ /* 0x000fea000383ffff */
.L_x_96:
[----:B------:R-:W-:Y:S07]  /*9d90*/  MOV R3, UR7 ;  /* 0x0000000700037c02 */ /* 0x000fee0008000f00 */
.L_x_198:
[----:B-1----:R1:W2:Y:S02]  /*9da0*/  SYNCS.PHASECHK.TRANS64.TRYWAIT P0, [R3+URZ+0x198], R12 ;  /* 0x0001980c030075a7 */ /* 0x0022a400080011ff */
[----:B--2---:R-:W-:Y:S05]  /*9db0*/  @!P0 NANOSLEEP.SYNCS 0x989680 ;  /* 0x009896800000895d */ /* 0x004fea0003900000 */
[----:B------:R-:W2:Y:S02]  /*9dc0*/  @!P0 SYNCS.PHASECHK.TRANS64 P0, [R3+URZ+0x198], R12 ;  /* 0x0001980c030085a7 */ /* 0x000ea400080010ff */
[----:B--2---:R-:W-:Y:S05]  /*9dd0*/  @!P0 BRA `(.L_x_198) ;  /* 0xfffffffc00f08947 */ /* 0x004fea000383ffff */
[----:B------:R-:W-:Y:S05]  /*9de0*/  BRA `(.L_x_199) ;  /* 0xffffffb000907947 */ /* 0x000fea000383ffff */
.L_x_98:
[----:B------:R-:W-:-:S07]  /*9df0*/  MOV R0, UR7 ;  /* 0x0000000700007c02 */ /* 0x000fce0008000f00 */
.L_x_200:
[----:B-1----:R1:W3:Y:S02]  /*9e00*/  SYNCS.PHASECHK.TRANS64.TRYWAIT P0, [R0+URZ+0x190], R3 ;  /* 0x00019003000075a7 */ /* 0x0022e400080011ff */
[----:B---3--:R-:W-:Y:S05]  /*9e10*/  @!P0 NANOSLEEP.SYNCS 0x989680 ;  /* 0x009896800000895d */ /* 0x008fea0003900000 */
[----:B------:R-:W3:Y:S02]  /*9e20*/  @!P0 SYNCS.PHASECHK.TRANS64 P0, [R0+URZ+0x190], R3 ;  /* 0x00019003000085a7 */ /* 0x000ee400080010ff */
[----:B---3--:R-:W-:Y:S05]  /*9e30*/  @!P0 BRA `(.L_x_200) ;  /* 0xfffffffc00f08947 */ /* 0x008fea000383ffff */
[----:B------:R-:W-:Y:S05]  /*9e40*/  BRA `(.L_x_201) ;  /* 0xffffffb400007947 */ /* 0x000fea000383ffff */
.L_x_100:
[----:B--2---:R2:W4:Y:S02]  /*9e50*/  SYNCS.PHASECHK.TRANS64.TRYWAIT P0, [R0+URZ+0x1b0], R3 ;  /* 0x0001b003000075a7 */ /* 0x00452400080011ff */
[----:B----4-:R-:W-:Y:S05]  /*9e60*/  @!P0 NANOSLEEP.SYNCS 0x989680 ;  /* 0x009896800000895d */ /* 0x010fea0003900000 */
[----:B------:R-:W4:Y:S02]  /*9e70*/  @!P0 SYNCS.PHASECHK.TRANS64 P0, [R0+URZ+0x1b0], R3 ;  /* 0x0001b003000085a7 */ /* 0x000f2400080010ff */
[----:B----4-:R-:W-:Y:S05]  /*9e80*/  @!P0 BRA `(.L_x_100) ;  /* 0xfffffffc00f08947 */ /* 0x010fea000383ffff */
[----:B------:R-:W-:Y:S05]  /*9e90*/  BRA `(.L_x_202) ;  /* 0xffffffb400c87947 */ /* 0x000fea000383ffff */
.L_x_111:
[----:B-1----:R1:W3:Y:S02]  /*9ea0*/  SYNCS.PHASECHK.TRANS64.TRYWAIT P1, [R3+URZ+0x180], R0 ;  /* 0x00018000030075a7 */ /* 0x0022e400080211ff */
[----:B---3--:R-:W-:Y:S05]  /*9eb0*/  @!P1 NANOSLEEP.SYNCS 0x989680 ;  /* 0x009896800000995d */ /* 0x008fea0003900000 */
[----:B------:R-:W3:Y:S02]  /*9ec0*/  @!P1 SYNCS.PHASECHK.TRANS64 P1, [R3+URZ+0x180], R0 ;  /* 0x00018000030095a7 */ /* 0x000ee400080210ff */
[----:B---3--:R-:W-:Y:S05]  /*9ed0*/  @!P1 BRA `(.L_x_111) ;  /* 0xfffffffc00f09947 */ /* 0x008fea000383ffff */
[----:B------:R-:W-:Y:S05]  /*9ee0*/  BRA `(.L_x_110) ;  /* 0xffffffc000ec7947 */ /* 0x000fea000383ffff */
.L_x_113:
[----:B-1----:R1:W4:Y:S02]  /*9ef0*/  SYNCS.PHASECHK.TRANS64.TRYWAIT P0, [R207+URZ+0x1d0], R2 ;  /* 0x0001d002cf0075a7 */ /* 0x00232400080011ff */
[----:B----4-:R-:W-:Y:S05]  /*9f00*/  @!P0 NANOSLEEP.SYNCS 0x989680 ;  /* 0x009896800000895d */ /* 0x010fea0003900000 */
[----:B------:R-:W4:Y:S02]  /*9f10*/  @!P0 SYNCS.PHASECHK.TRANS64 P0, [R207+URZ+0x1d0], R2 ;  /* 0x0001d002cf0085a7 */ /* 0x000f2400080010ff */
[----:B----4-:R-:W-:Y:S05]  /*9f20*/  @!P0 BRA `(.L_x_113) ;  /* 0xfffffffc00f08947 */ /* 0x010fea000383ffff */
[----:B------:R-:W-:Y:S05]  /*9f30*/  BRA `(.L_x_112) ;  /* 0xffffffc400487947 */ /* 0x000fea000383ffff */
.L_x_122:
[----:B--2---:R2:W3:Y:S02]  /*9f40*/  SYNCS.PHASECHK.TRANS64.TRYWAIT P0, [R210+URZ+0x180], R3 ;  /* 0x00018003d20075a7 */ /* 0x0044e400080011ff */
[----:B---3--:R-:W-:Y:S05]  /*9f50*/  @!P0 NANOSLEEP.SYNCS 0x989680 ;  /* 0x009896800000895d */ /* 0x008fea0003900000 */
[----:B------:R-:W3:Y:S02]  /*9f60*/  @!P0 SYNCS.PHASECHK.TRANS64 P0, [R210+URZ+0x180], R3 ;  /* 0x00018003d20085a7 */ /* 0x000ee400080010ff */
[----:B---3--:R-:W-:Y:S05]  /*9f70*/  @!P0 BRA `(.L_x_122) ;  /* 0xfffffffc00f08947 */ /* 0x008fea000383ffff */
[----:B------:R-:W-:Y:S05]  /*9f80*/  BRA `(.L_x_121) ;  /* 0xffffffd800547947 */ /* 0x000fea000383ffff */
        .weak           $__internal_0_$__cuda_sm10x_tcgen05_guardrail_trap_col_being_dealloced_not_returned_by_alloc
        .type           $__internal_0_$__cuda_sm10x_tcgen05_guardrail_trap_col_being_dealloced_not_returned_by_alloc,@function
        .size           $__internal_0_$__cuda_sm10x_tcgen05_guardrail_trap_col_being_dealloced_not_returned_by_alloc,($__internal_1_$__cuda_sm10x_tcgen05_guardrail_trap_phase_invalid_during_alloc - $__internal_0_$__cuda_sm10x_tcgen05_guardrail_trap_col_being_dealloced_not_returned_by_alloc)
$__internal_0_$__cuda_sm10x_tcgen05_guardrail_trap_col_being_dealloced_not_returned_by_alloc:
[----:B------:R-:W-:Y:S05]  /*9f90*/  BPT.TRAP 0x1 ;  /* 0x000000040000795c */ /* 0x000fea0000300000 */
[----:B------:R-:W-:-:S04]  /*9fa0*/  HFMA2 R3, -RZ, RZ, 0, 0 ;  /* 0x00000000ff037431 */ /* 0x000fc800000001ff */
[----:B------:R-:W-:Y:S05]  /*9fb0*/  RET.REL.NODEC R2 `(_ZN7cutlass13device_kernelINS_4gemm6kernel13GemmUniversalIN4cute5tupleIJiiiiEEENS1_10collective13CollectiveMmaINS1_35MainloopSm100TmaUmmaWarpSpecializedILi24ELi2ELi4ENS5_IJNS4_1CILi1EEESB_SB_EEEEENS5_IJNSA_ILi128EEESE_NSA_ILi32EEEEEENS_12float_e4m3_tENS5_IJSB_llEEENS_12float_e5m2_tENS5_IJlSB_lEEENS4_8TiledMMAINS4_8MMA_AtomIJNS4_10MMA_TraitsINS4_19SM100_MMA_F8F6F4_SSEJSH_SJ_fSE_SE_NS4_17integral_constantINS4_4UMMA5MajorELSR_1EEENSP_ISR_LSR_0EEENSP_INSQ_7ScaleInELSU_0EEESV_EEEEEENS4_6LayoutISC_NS5_IJNSA_ILi0EEESZ_SZ_EEEEENS5_IJNS4_10UnderscoreES12_S12_EEEEENS4_13SM90_TMA_LOADENS4_14ComposedLayoutINS4_7SwizzleILi3ELi4ELi3EEENS4_18smem_ptr_flag_bitsILi8EEENSY_INS5_IJSE_NSA_ILi8EEEEEENS5_IJSB_SE_EEEEEEEvNS4_8identityES15_NS16_INS17_ILi1ELi4ELi3EEES1A_NSY_INS5_IJS1B_SF_EEENS5_IJSF_SB_EEEEEEEvS1G_EENS_8epilogue10collective18CollectiveEpilogueINS1N_23Sm100TmaWarpSpecializedILi2ELi2ELi64ELb0ELb0EEEJSG_NS5_IJNSY_ISE_SB_EENSY_INSA_ILi64EEESB_EEEEESH_SK_SH_SK_NS1N_6fusion15FusionCallbacksIS1R_NS1W_17LinearCombinationISH_fSH_fLNS_15FloatRoundStyleE2EEESG_S1V_JEEENS4_5SM1004TMEM4LOAD26SM100_TMEM_LOAD_32dp32b64xES15_NS16_INS17_ILi2ELi4ELi3EEES1A_NSY_INS5_IJS1B_S1T_EEENS5_IJS1T_SB_EEEEEEENS4_39AutoVectorizingCopyWithAssumedAlignmentILi128EEENS4_14SM90_TMA_STOREES2A_S2C_S2C_EEEvvEEEEvNT_6ParamsE) ;  /* 0xffffff6002107950 */ /* 0x000fea0003c3ffff */
        .weak           $__internal_1_$__cuda_sm10x_tcgen05_guardrail_trap_phase_invalid_during_alloc
        .type           $__internal_1_$__cuda_sm10x_tcgen05_guardrail_trap_phase_invalid_during_alloc,@function
        .size           $__internal_1_$__cuda_sm10x_tcgen05_guardrail_trap_phase_invalid_during_alloc,($__internal_2_$__cuda_sm10x_tcgen05_guardrail_trap_unallocated_columns_being_dealloced - $__internal_1_$__cuda_sm10x_tcgen05_guardrail_trap_phase_invalid_during_alloc)
$__internal_1_$__cuda_sm10x_tcgen05_guardrail_trap_phase_invalid_during_alloc:
[----:B------:R-:W-:Y:S05]  /*9fc0*/  BPT.TRAP 0x1 ;  /* 0x000000040000795c */ /* 0x000fea0000300000 */
[----:B------:R-:W-:-:S04]  /*9fd0*/  MOV R3, 0x0 ;  /* 0x0000000000037802 */ /* 0x000fc80000000f00 */
[----:B------:R-:W-:Y:S05]  /*9fe0*/  RET.REL.NODEC R2 `(_ZN7cutlass13device_kernelINS_4gemm6kernel13GemmUniversalIN4cute5tupleIJiiiiEEENS1_10collective13CollectiveMmaINS1_35MainloopSm100TmaUmmaWarpSpecializedILi24ELi2ELi4ENS5_IJNS4_1CILi1EEESB_SB_EEEEENS5_IJNSA_ILi128EEESE_NSA_ILi32EEEEEENS_12float_e4m3_tENS5_IJSB_llEEENS_12float_e5m2_tENS5_IJlSB_lEEENS4_8TiledMMAINS4_8MMA_AtomIJNS4_10MMA_TraitsINS4_19SM100_MMA_F8F6F4_SSEJSH_SJ_fSE_SE_NS4_17integral_constantINS4_4UMMA5MajorELSR_1EEENSP_ISR_LSR_0EEENSP_INSQ_7ScaleInELSU_0EEESV_EEEEEENS4_6LayoutISC_NS5_IJNSA_ILi0EEESZ_SZ_EEEEENS5_IJNS4_10UnderscoreES12_S12_EEEEENS4_13SM90_TMA_LOADENS4_14ComposedLayoutINS4_7SwizzleILi3ELi4ELi3EEENS4_18smem_ptr_flag_bitsILi8EEENSY_INS5_IJSE_NSA_ILi8EEEEEENS5_IJSB_SE_EEEEEEEvNS4_8identityES15_NS16_INS17_ILi1ELi4ELi3EEES1A_NSY_INS5_IJS1B_SF_EEENS5_IJSF_SB_EEEEEEEvS1G_EENS_8epilogue10collective18CollectiveEpilogueINS1N_23Sm100TmaWarpSpecializedILi2ELi2ELi64ELb0ELb0EEEJSG_NS5_IJNSY_ISE_SB_EENSY_INSA_ILi64EEESB_EEEEESH_SK_SH_SK_NS1N_6fusion15FusionCallbacksIS1R_NS1W_17LinearCombinationISH_fSH_fLNS_15FloatRoundStyleE2EEESG_S1V_JEEENS4_5SM1004TMEM4LOAD26SM100_TMEM_LOAD_32dp32b64xES15_NS16_INS17_ILi2ELi4ELi3EEES1A_NSY_INS5_IJS1B_S1T_EEENS5_IJS1T_SB_EEEEEEENS4_39AutoVectorizingCopyWithAssumedAlignmentILi128EEENS4_14SM90_TMA_STOREES2A_S2C_S2C_EEEvvEEEEvNT_6ParamsE) ;  /* 0xffffff6002047950 */ /* 0x000fea0003c3ffff */
        .weak           $__internal_2_$__cuda_sm10x_tcgen05_guardrail_trap_unallocated_columns_being_dealloced
        .type           $__internal_2_$__cuda_sm10x_tcgen05_guardrail_trap_unallocated_columns_being_dealloced,@function
        .size           $__internal_2_$__cuda_sm10x_tcgen05_guardrail_trap_unallocated_columns_being_dealloced,(.L_x_204 - $__internal_2_$__cuda_sm10x_tcgen05_guardrail_trap_unallocated_columns_being_dealloced)
$__internal_2_$__cuda_sm10x_tcgen05_guardrail_trap_unallocated_columns_being_dealloced:
[----:B------:R-:W-:Y:S05]  /*9ff0*/  BPT.TRAP 0x1 ;  /* 0x000000040000795c */ /* 0x000fea0000300000 */
[----:B------:R-:W-:-:S04]  /*a000*/  HFMA2 R3, -RZ, RZ, 0, 0 ;  /* 0x00000000ff037431 */ /* 0x000fc800000001ff */
[----:B------:R-:W-:Y:S05]  /*a010*/  RET.REL.NODEC R2 `(_ZN7cutlass13device_kernelINS_4gemm6kernel13GemmUniversalIN4cute5tupleIJiiiiEEENS1_10collective13CollectiveMmaINS1_35MainloopSm100TmaUmmaWarpSpecializedILi24ELi2ELi4ENS5_IJNS4_1CILi1EEESB_SB_EEEEENS5_IJNSA_ILi128EEESE_NSA_ILi32EEEEEENS_12float_e4m3_tENS5_IJSB_llEEENS_12float_e5m2_tENS5_IJlSB_lEEENS4_8TiledMMAINS4_8MMA_AtomIJNS4_10MMA_TraitsINS4_19SM100_MMA_F8F6F4_SSEJSH_SJ_fSE_SE_NS4_17integral_constantINS4_4UMMA5MajorELSR_1EEENSP_ISR_LSR_0EEENSP_INSQ_7ScaleInELSU_0EEESV_EEEEEENS4_6LayoutISC_NS5_IJNSA_ILi0EEESZ_SZ_EEEEENS5_IJNS4_10UnderscoreES12_S12_EEEEENS4_13SM90_TMA_LOADENS4_14ComposedLayoutINS4_7SwizzleILi3ELi4ELi3EEENS4_18smem_ptr_flag_bitsILi8EEENSY_INS5_IJSE_NSA_ILi8EEEEEENS5_IJSB_SE_EEEEEEEvNS4_8identityES15_NS16_INS17_ILi1ELi4ELi3EEES1A_NSY_INS5_IJS1B_SF_EEENS5_IJSF_SB_EEEEEEEvS1G_EENS_8epilogue10collective18CollectiveEpilogueINS1N_23Sm100TmaWarpSpecializedILi2ELi2ELi64ELb0ELb0EEEJSG_NS5_IJNSY_ISE_SB_EENSY_INSA_ILi64EEESB_EEEEESH_SK_SH_SK_NS1N_6fusion15FusionCallbacksIS1R_NS1W_17LinearCombinationISH_fSH_fLNS_15FloatRoundStyleE2EEESG_S1V_JEEENS4_5SM1004TMEM4LOAD26SM100_TMEM_LOAD_32dp32b64xES15_NS16_INS17_ILi2ELi4ELi3EEES1A_NSY_INS5_IJS1B_S1T_EEENS5_IJS1T_SB_EEEEEEENS4_39AutoVectorizingCopyWithAssumedAlignmentILi128EEENS4_14SM90_TMA_STOREES2A_S2C_S2C_EEEvvEEEEvNT_6ParamsE) ;  /* 0xffffff5c02f87950 */ /* 0x000fea0003c3ffff */
.L_x_203:
[----:B------:R-:W-:-:S00]  /*a020*/  BRA `(.L_x_203) ;  /* 0xfffffffc00fc7947 */ /* 0x000fc0000383ffff */
[----:B------:R-:W-:-:S00]  /*a030*/  NOP ;  /* 0x0000000000007918 */ /* 0x000fc00000000000 */
        /* <DEDUP_REMOVED lines=12> */
.L_x_204:


//--------------------- .nv.global.init           --------------------------
	.section	.nv.global.init,"aw",@progbits
.nv.global.init:
	.type		$str$27,@object
	.size		$str$27,($str$28 - $str$27)
$str$27:
        /*0000*/ 	.byte	0x28, 0x61, 0x64, 0x64, 0x72, 0x65, 0x73, 0x73, 0x20, 0x26, 0x20, 0x6d, 0x61, 0x73, 0x6b, 0x29
        /*0010*/ 	.byte	0x20, 0x3d, 0x3d, 0x20, 0x30, 0x00
	.type		$str$28,@object
	.size		$str$28,($str$26 - $str$28)
$str$28:
        /*0016*/ 	.byte	0x2f, 0x74, 0x6d, 0x70, 0x2f, 0x63, 0x75, 0x74, 0x6c, 0x61, 0x73, 0x73, 0x5f, 0x73, 0x77, 0x65
        /*0026*/ 	.byte	0x65, 0x70, 0x5f, 0x73, 0x72, 0x63, 0x2f, 0x69, 0x6e, 0x63, 0x6c, 0x75, 0x64, 0x65, 0x2f, 0x63
        /*0036*/ 	.byte	0x75, 0x74, 0x65, 0x2f, 0x70, 0x6f, 0x69, 0x6e, 0x74, 0x65, 0x72, 0x5f, 0x66, 0x6c, 0x61, 0x67
        /*0046*/ 	.byte	0x67, 0x65, 0x64, 0x2e, 0x68, 0x70, 0x70, 0x00
	.type		$str$26,@object
	.size		$str$26,($str$25 - $str$26)
$str$26:
        /*004e*/ 	.byte	0x2f, 0x74, 0x6d, 0x70, 0x2f, 0x63, 0x75, 0x74, 0x6c, 0x61, 0x73, 0x73, 0x5f, 0x73, 0x77, 0x65
        /*005e*/ 	.byte	0x65, 0x70, 0x5f, 0x73, 0x72, 0x63, 0x2f, 0x69, 0x6e, 0x63, 0x6c, 0x75, 0x64, 0x65, 0x2f, 0x63
        /*006e*/ 	.byte	0x75, 0x74, 0x65, 0x2f, 0x61, 0x74, 0x6f, 0x6d, 0x2f, 0x63, 0x6f, 0x70, 0x79, 0x5f, 0x74, 0x72
        /*007e*/ 	.byte	0x61, 0x69, 0x74, 0x73, 0x5f, 0x73, 0x6d, 0x31, 0x30, 0x30, 0x2e, 0x68, 0x70, 0x70, 0x00
	.type		$str$25,@object
	.size		$str$25,(__unnamed_1 - $str$25)
$str$25:
        /*008d*/ 	.byte	0x28, 0x28, 0x75, 0x69, 0x6e, 0x74, 0x33, 0x32, 0x5f, 0x74, 0x28, 0x74, 0x68, 0x72, 0x65, 0x61
        /*009d*/ 	.byte	0x64, 0x49, 0x64, 0x78, 0x2e, 0x78, 0x29, 0x20, 0x2f, 0x20, 0x33, 0x32, 0x29, 0x20, 0x25, 0x20
        /*00ad*/ 	.byte	0x34, 0x29, 0x20, 0x3d, 0x3d, 0x20, 0x28, 0x28, 0x28, 0x74, 0x6d, 0x65, 0x6d, 0x5f, 0x61, 0x64
        /*00bd*/ 	.byte	0x64, 0x72, 0x20, 0x3e, 0x3e, 0x20, 0x31, 0x36, 0x29, 0x20, 0x2f, 0x20, 0x33, 0x32, 0x29, 0x20
        /*00cd*/ 	.byte	0x25, 0x20, 0x34, 0x29, 0x00
	.type		__unnamed_1,@object
	.size		__unnamed_1,(__unnamed_2 - __unnamed_1)
__unnamed_1:
        /*00d2*/ 	.byte	0x61, 0x75, 0x74, 0x6f, 0x20, 0x63, 0x75, 0x74, 0x65, 0x3a, 0x3a, 0x61, 0x73, 0x5f, 0x70, 0x6f
        /* <DEDUP_REMOVED lines=24> */
        /*0262*/ 	.byte	0x43, 0x3c, 0x38, 0x31, 0x39, 0x32, 0x3e, 0x3e, 0x3e, 0x3e, 0x5d, 0x00
	.type		__unnamed_2,@object
	.size		__unnamed_2,(.L_2 - __unnamed_2)
__unnamed_2:
        /* <DEDUP_REMOVED lines=42> */
        /*050e*/ 	.byte	0x3e, 0x3e, 0x3e, 0x3e, 0x5d, 0x00
.L_2:


//--------------------- .nv.shared._ZN7cutlass13device_kernelINS_4gemm6kernel13GemmUniversalIN4cute5tupleIJiiiiEEENS1_10collective13CollectiveMmaINS1_35MainloopSm100TmaUmmaWarpSpecializedILi24ELi2ELi4ENS5_IJNS4_1CILi1EEESB_SB_EEEEENS5_IJNSA_ILi128EEESE_NSA_ILi32EEEEEENS_12float_e4m3_tENS5_IJSB_llEEENS_12float_e5m2_tENS5_IJlSB_lEEENS4_8TiledMMAINS4_8MMA_AtomIJNS4_10MMA_TraitsINS4_19SM100_MMA_F8F6F4_SSEJSH_SJ_fSE_SE_NS4_17integral_constantINS4_4UMMA5MajorELSR_1EEENSP_ISR_LSR_0EEENSP_INSQ_7ScaleInELSU_0EEESV_EEEEEENS4_6LayoutISC_NS5_IJNSA_ILi0EEESZ_SZ_EEEEENS5_IJNS4_10UnderscoreES12_S12_EEEEENS4_13SM90_TMA_LOADENS4_14ComposedLayoutINS4_7SwizzleILi3ELi4ELi3EEENS4_18smem_ptr_flag_bitsILi8EEENSY_INS5_IJSE_NSA_ILi8EEEEEENS5_IJSB_SE_EEEEEEEvNS4_8identityES15_NS16_INS17_ILi1ELi4ELi3EEES1A_NSY_INS5_IJS1B_SF_EEENS5_IJSF_SB_EEEEEEEvS1G_EENS_8epilogue10collective18CollectiveEpilogueINS1N_23Sm100TmaWarpSpecializedILi2ELi2ELi64ELb0ELb0EEEJSG_NS5_IJNSY_ISE_SB_EENSY_INSA_ILi64EEESB_EEEEESH_SK_SH_SK_NS1N_6fusion15FusionCallbacksIS1R_NS1W_17LinearCombinationISH_fSH_fLNS_15FloatRoundStyleE2EEESG_S1V_JEEENS4_5SM1004TMEM4LOAD26SM100_TMEM_LOAD_32dp32b64xES15_NS16_INS17_ILi2ELi4ELi3EEES1A_NSY_INS5_IJS1B_S1T_EEENS5_IJS1T_SB_EEEEEEENS4_39AutoVectorizingCopyWithAssumedAlignmentILi128EEENS4_14SM90_TMA_STOREES2A_S2C_S2C_EEEvvEEEEvNT_6ParamsE --------------------------
	.section	.nv.shared._ZN7cutlass13device_kernelINS_4gemm6kernel13GemmUniversalIN4cute5tupleIJiiiiEEENS1_10collective13CollectiveMmaINS1_35MainloopSm100TmaUmmaWarpSpecializedILi24ELi2ELi4ENS5_IJNS4_1CILi1EEESB_SB_EEEEENS5_IJNSA_ILi128EEESE_NSA_ILi32EEEEEENS_12float_e4m3_tENS5_IJSB_llEEENS_12float_e5m2_tENS5_IJlSB_lEEENS4_8TiledMMAINS4_8MMA_AtomIJNS4_10MMA_TraitsINS4_19SM100_MMA_F8F6F4_SSEJSH_SJ_fSE_SE_NS4_17integral_constantINS4_4UMMA5MajorELSR_1EEENSP_ISR_LSR_0EEENSP_INSQ_7ScaleInELSU_0EEESV_EEEEEENS4_6LayoutISC_NS5_IJNSA_ILi0EEESZ_SZ_EEEEENS5_IJNS4_10UnderscoreES12_S12_EEEEENS4_13SM90_TMA_LOADENS4_14ComposedLayoutINS4_7SwizzleILi3ELi4ELi3EEENS4_18smem_ptr_flag_bitsILi8EEENSY_INS5_IJSE_NSA_ILi8EEEEEENS5_IJSB_SE_EEEEEEEvNS4_8identityES15_NS16_INS17_ILi1ELi4ELi3EEES1A_NSY_INS5_IJS1B_SF_EEENS5_IJSF_SB_EEEEEEEvS1G_EENS_8epilogue10collective18CollectiveEpilogueINS1N_23Sm100TmaWarpSpecializedILi2ELi2ELi64ELb0ELb0EEEJSG_NS5_IJNSY_ISE_SB_EENSY_INSA_ILi64EEESB_EEEEESH_SK_SH_SK_NS1N_6fusion15FusionCallbacksIS1R_NS1W_17LinearCombinationISH_fSH_fLNS_15FloatRoundStyleE2EEESG_S1V_JEEENS4_5SM1004TMEM4LOAD26SM100_TMEM_LOAD_32dp32b64xES15_NS16_INS17_ILi2ELi4ELi3EEES1A_NSY_INS5_IJS1B_S1T_EEENS5_IJS1T_SB_EEEEEEENS4_39AutoVectorizingCopyWithAssumedAlignmentILi128EEENS4_14SM90_TMA_STOREES2A_S2C_S2C_EEEvvEEEEvNT_6ParamsE,"aw",@nobits
	.sectionflags	@""
	.align	16
	.zero		1024


//--------------------- .nv.shared.reserved.0     --------------------------
	.section	.nv.shared.reserved.0,"aw",@nobits
	.weak		__nv_reservedSMEM_offset_0_alias
	.size		__nv_reservedSMEM_offset_0_alias, 0, 64
	.other		__nv_reservedSMEM_offset_0_alias,@"STO_CUDA_RESERVED_SHARED STV_DEFAULT"
__nv_reservedSMEM_offset_0_alias:
	.zero		0
.nv.shared.reserved.0:
	.zero		64
	.weak		__nv_reservedSMEM_tcgen05_partition
	.type		__nv_reservedSMEM_tcgen05_partition,@object
	.size		__nv_reservedSMEM_tcgen05_partition,(.L_0 - __nv_reservedSMEM_tcgen05_partition)
__nv_reservedSMEM_tcgen05_partition:
	.zero		32
.L_0:


//--------------------- .nv.global                --------------------------
	.section	.nv.global,"aw",@nobits
.nv.global:
	.type		_ZN40_INTERNAL_252a0715_4_k_cu_f77267bc_380364cute1_E,@object
	.size		_ZN40_INTERNAL_252a0715_4_k_cu_f77267bc_380364cute1_E,(_ZN40_INTERNAL_252a0715_4_k_cu_f77267bc_380364cuda3std3__45__cpo6cbeginE - _ZN40_INTERNAL_252a0715_4_k_cu_f77267bc_380364cute1_E)
_ZN40_INTERNAL_252a0715_4_k_cu_f77267bc_380364cute1_E:
	.zero		1
	.type		_ZN40_INTERNAL_252a0715_4_k_cu_f77267bc_380364cuda3std3__45__cpo6cbeginE,@object
	.size		_ZN40_INTERNAL_252a0715_4_k_cu_f77267bc_380364cuda3std3__45__cpo6cbeginE,(_ZN40_INTERNAL_252a0715_4_k_cu_f77267bc_380364cuda3std3__48in_placeE - _ZN40_INTERNAL_252a0715_4_k_cu_f77267bc_380364cuda3std3__45__cpo6cbeginE)
_ZN40_INTERNAL_252a0715_4_k_cu_f77267bc_380364cuda3std3__45__cpo6cbeginE:
	.zero		1
	.type		_ZN40_INTERNAL_252a0715_4_k_cu_f77267bc_380364cuda3std3__48in_placeE,@object
	.size		_ZN40_INTERNAL_252a0715_4_k_cu_f77267bc_380364cuda3std3__48in_placeE,(_ZN40_INTERNAL_252a0715_4_k_cu_f77267bc_380364cuda3std6ranges3__45__cpo9iter_moveE - _ZN40_INTERNAL_252a0715_4_k_cu_f77267bc_380364cuda3std3__48in_placeE)
_ZN40_INTERNAL_252a0715_4_k_cu_f77267bc_380364cuda3std3__48in_placeE:
	.zero		1
	.type		_ZN40_INTERNAL_252a0715_4_k_cu_f77267bc_380364cuda3std6ranges3__45__cpo9iter_moveE,@object
	.size		_ZN40_INTERNAL_252a0715_4_k_cu_f77267bc_380364cuda3std6ranges3__45__cpo9iter_moveE,(_ZN40_INTERNAL_252a0715_4_k_cu_f77267bc_380364cuda3std3__45__cpo5beginE - _ZN40_INTERNAL_252a0715_4_k_cu_f77267bc_380364cuda3std6ranges3__45__cpo9iter_moveE)
_ZN40_INTERNAL_252a0715_4_k_cu_f77267bc_380364cuda3std6ranges3__45__cpo9iter_moveE:
	.zero		1
	.type		_ZN40_INTERNAL_252a0715_4_k_cu_f77267bc_380364cuda3std3__45__cpo5beginE,@object
	.size		_ZN40_INTERNAL_252a0715_4_k_cu_f77267bc_380364cuda3std3__45__cpo5beginE,(_ZN40_INTERNAL_252a0715_4_k_cu_f77267bc_380364cuda3std3__442_GLOBAL__N__252a0715_4_k_cu_f77267bc_380366ignoreE - _ZN40_INTERNAL_252a0715_4_k_cu_f77267bc_380364cuda3std3__45__cpo5beginE)
_ZN40_INTERNAL_252a0715_4_k_cu_f77267bc_380364cuda3std3__45__cpo5beginE:
	.zero		1
	.type		_ZN40_INTERNAL_252a0715_4_k_cu_f77267bc_380364cuda3std3__442_GLOBAL__N__252a0715_4_k_cu_f77267bc_380366ignoreE,@object
	.size		_ZN40_INTERNAL_252a0715_4_k_cu_f77267bc_380364cuda3std3__442_GLOBAL__N__252a0715_4_k_cu_f77267bc_380366ignoreE,(_ZN40_INTERNAL_252a0715_4_k_cu_f77267bc_380364cute7productE - _ZN40_INTERNAL_252a0715_4_k_cu_f77267bc_380364cuda3std3__442_GLOBAL__N__252a0715_4_k_cu_f77267bc_380366ignoreE)
_ZN40_INTERNAL_252a0715_4_k_cu_f77267bc_380364cuda3std3__442_GLOBAL__N__252a0715_4_k_cu_f77267bc_380366ignoreE:
	.zero		1
	.type		_ZN40_INTERNAL_252a0715_4_k_cu_f77267bc_380364cute7productE,@object
	.size		_ZN40_INTERNAL_252a0715_4_k_cu_f77267bc_380364cute7productE,(_ZN40_INTERNAL_252a0715_4_k_cu_f77267bc_380364cuda3std3__45__cpo3endE - _ZN40_INTERNAL_252a0715_4_k_cu_f77267bc_380364cute7productE)
_ZN40_INTERNAL_252a0715_4_k_cu_f77267bc_380364cute7productE:
	.zero		1
	.type		_ZN40_INTERNAL_252a0715_4_k_cu_f77267bc_380364cuda3std3__45__cpo3endE,@object
	.size		_ZN40_INTERNAL_252a0715_4_k_cu_f77267bc_380364cuda3std3__45__cpo3endE,(_ZN40_INTERNAL_252a0715_4_k_cu_f77267bc_380364cuda3std3__419piecewise_constructE - _ZN40_INTERNAL_252a0715_4_k_cu_f77267bc_380364cuda3std3__45__cpo3endE)
_ZN40_INTERNAL_252a0715_4_k_cu_f77267bc_380364cuda3std3__45__cpo3endE:
	.zero		1
	.type		_ZN40_INTERNAL_252a0715_4_k_cu_f77267bc_380364cuda3std3__419piecewise_constructE,@object
	.size		_ZN40_INTERNAL_252a0715_4_k_cu_f77267bc_380364cuda3std3__419piecewise_constructE,(_ZN40_INTERNAL_252a0715_4_k_cu_f77267bc_380364cuda3std3__45__cpo4cendE - _ZN40_INTERNAL_252a0715_4_k_cu_f77267bc_380364cuda3std3__419piecewise_constructE)
_ZN40_INTERNAL_252a0715_4_k_cu_f77267bc_380364cuda3std3__419piecewise_constructE:
	.zero		1
	.type		_ZN40_INTERNAL_252a0715_4_k_cu_f77267bc_380364cuda3std3__45__cpo4cendE,@object
	.size		_ZN40_INTERNAL_252a0715_4_k_cu_f77267bc_380364cuda3std3__45__cpo4cendE,(_ZN40_INTERNAL_252a0715_4_k_cu_f77267bc_380364cuda3std6ranges3__45__cpo4swapE - _ZN40_INTERNAL_252a0715_4_k_cu_f77267bc_380364cuda3std3__45__cpo4cendE)
_ZN40_INTERNAL_252a0715_4_k_cu_f77267bc_380364cuda3std3__45__cpo4cendE:
	.zero		1
	.type		_ZN40_INTERNAL_252a0715_4_k_cu_f77267bc_380364cuda3std6ranges3__45__cpo4swapE,@object
	.size		_ZN40_INTERNAL_252a0715_4_k_cu_f77267bc_380364cuda3std6ranges3__45__cpo4swapE,(.L_10 - _ZN40_INTERNAL_252a0715_4_k_cu_f77267bc_380364cuda3std6ranges3__45__cpo4swapE)
_ZN40_INTERNAL_252a0715_4_k_cu_f77267bc_380364cuda3std6ranges3__45__cpo4swapE:
	.zero		1
.L_10:


//--------------------- .nv.constant0._ZN7cutlass13device_kernelINS_4gemm6kernel13GemmUniversalIN4cute5tupleIJiiiiEEENS1_10collective13CollectiveMmaINS1_35MainloopSm100TmaUmmaWarpSpecializedILi24ELi2ELi4ENS5_IJNS4_1CILi1EEESB_SB_EEEEENS5_IJNSA_ILi128EEESE_NSA_ILi32EEEEEENS_12float_e4m3_tENS5_IJSB_llEEENS_12float_e5m2_tENS5_IJlSB_lEEENS4_8TiledMMAINS4_8MMA_AtomIJNS4_10MMA_TraitsINS4_19SM100_MMA_F8F6F4_SSEJSH_SJ_fSE_SE_NS4_17integral_constantINS4_4UMMA5MajorELSR_1EEENSP_ISR_LSR_0EEENSP_INSQ_7ScaleInELSU_0EEESV_EEEEEENS4_6LayoutISC_NS5_IJNSA_ILi0EEESZ_SZ_EEEEENS5_IJNS4_10UnderscoreES12_S12_EEEEENS4_13SM90_TMA_LOADENS4_14ComposedLayoutINS4_7SwizzleILi3ELi4ELi3EEENS4_18smem_ptr_flag_bitsILi8EEENSY_INS5_IJSE_NSA_ILi8EEEEEENS5_IJSB_SE_EEEEEEEvNS4_8identityES15_NS16_INS17_ILi1ELi4ELi3EEES1A_NSY_INS5_IJS1B_SF_EEENS5_IJSF_SB_EEEEEEEvS1G_EENS_8epilogue10collective18CollectiveEpilogueINS1N_23Sm100TmaWarpSpecializedILi2ELi2ELi64ELb0ELb0EEEJSG_NS5_IJNSY_ISE_SB_EENSY_INSA_ILi64EEESB_EEEEESH_SK_SH_SK_NS1N_6fusion15FusionCallbacksIS1R_NS1W_17LinearCombinationISH_fSH_fLNS_15FloatRoundStyleE2EEESG_S1V_JEEENS4_5SM1004TMEM4LOAD26SM100_TMEM_LOAD_32dp32b64xES15_NS16_INS17_ILi2ELi4ELi3EEES1A_NSY_INS5_IJS1B_S1T_EEENS5_IJS1T_SB_EEEEEEENS4_39AutoVectorizingCopyWithAssumedAlignmentILi128EEENS4_14SM90_TMA_STOREES2A_S2C_S2C_EEEvvEEEEvNT_6ParamsE --------------------------
	.section	.nv.constant0._ZN7cutlass13device_kernelINS_4gemm6kernel13GemmUniversalIN4cute5tupleIJiiiiEEENS1_10collective13CollectiveMmaINS1_35MainloopSm100TmaUmmaWarpSpecializedILi24ELi2ELi4ENS5_IJNS4_1CILi1EEESB_SB_EEEEENS5_IJNSA_ILi128EEESE_NSA_ILi32EEEEEENS_12float_e4m3_tENS5_IJSB_llEEENS_12float_e5m2_tENS5_IJlSB_lEEENS4_8TiledMMAINS4_8MMA_AtomIJNS4_10MMA_TraitsINS4_19SM100_MMA_F8F6F4_SSEJSH_SJ_fSE_SE_NS4_17integral_constantINS4_4UMMA5MajorELSR_1EEENSP_ISR_LSR_0EEENSP_INSQ_7ScaleInELSU_0EEESV_EEEEEENS4_6LayoutISC_NS5_IJNSA_ILi0EEESZ_SZ_EEEEENS5_IJNS4_10UnderscoreES12_S12_EEEEENS4_13SM90_TMA_LOADENS4_14ComposedLayoutINS4_7SwizzleILi3ELi4ELi3EEENS4_18smem_ptr_flag_bitsILi8EEENSY_INS5_IJSE_NSA_ILi8EEEEEENS5_IJSB_SE_EEEEEEEvNS4_8identityES15_NS16_INS17_ILi1ELi4ELi3EEES1A_NSY_INS5_IJS1B_SF_EEENS5_IJSF_SB_EEEEEEEvS1G_EENS_8epilogue10collective18CollectiveEpilogueINS1N_23Sm100TmaWarpSpecializedILi2ELi2ELi64ELb0ELb0EEEJSG_NS5_IJNSY_ISE_SB_EENSY_INSA_ILi64EEESB_EEEEESH_SK_SH_SK_NS1N_6fusion15FusionCallbacksIS1R_NS1W_17LinearCombinationISH_fSH_fLNS_15FloatRoundStyleE2EEESG_S1V_JEEENS4_5SM1004TMEM4LOAD26SM100_TMEM_LOAD_32dp32b64xES15_NS16_INS17_ILi2ELi4ELi3EEES1A_NSY_INS5_IJS1B_S1T_EEENS5_IJS1T_SB_EEEEEEENS4_39AutoVectorizingCopyWithAssumedAlignmentILi128EEENS4_14SM90_TMA_STOREES2A_S2C_S2C_EEEvvEEEEvNT_6ParamsE,"a",@progbits
	.sectionflags	@""
	.align	4
.nv.constant0._ZN7cutlass13device_kernelINS_4gemm6kernel13GemmUniversalIN4cute5tupleIJiiiiEEENS1_10collective13CollectiveMmaINS1_35MainloopSm100TmaUmmaWarpSpecializedILi24ELi2ELi4ENS5_IJNS4_1CILi1EEESB_SB_EEEEENS5_IJNSA_ILi128EEESE_NSA_ILi32EEEEEENS_12float_e4m3_tENS5_IJSB_llEEENS_12float_e5m2_tENS5_IJlSB_lEEENS4_8TiledMMAINS4_8MMA_AtomIJNS4_10MMA_TraitsINS4_19SM100_MMA_F8F6F4_SSEJSH_SJ_fSE_SE_NS4_17integral_constantINS4_4UMMA5MajorELSR_1EEENSP_ISR_LSR_0EEENSP_INSQ_7ScaleInELSU_0EEESV_EEEEEENS4_6LayoutISC_NS5_IJNSA_ILi0EEESZ_SZ_EEEEENS5_IJNS4_10UnderscoreES12_S12_EEEEENS4_13SM90_TMA_LOADENS4_14ComposedLayoutINS4_7SwizzleILi3ELi4ELi3EEENS4_18smem_ptr_flag_bitsILi8EEENSY_INS5_IJSE_NSA_ILi8EEEEEENS5_IJSB_SE_EEEEEEEvNS4_8identityES15_NS16_INS17_ILi1ELi4ELi3EEES1A_NSY_INS5_IJS1B_SF_EEENS5_IJSF_SB_EEEEEEEvS1G_EENS_8epilogue10collective18CollectiveEpilogueINS1N_23Sm100TmaWarpSpecializedILi2ELi2ELi64ELb0ELb0EEEJSG_NS5_IJNSY_ISE_SB_EENSY_INSA_ILi64EEESB_EEEEESH_SK_SH_SK_NS1N_6fusion15FusionCallbacksIS1R_NS1W_17LinearCombinationISH_fSH_fLNS_15FloatRoundStyleE2EEESG_S1V_JEEENS4_5SM1004TMEM4LOAD26SM100_TMEM_LOAD_32dp32b64xES15_NS16_INS17_ILi2ELi4ELi3EEES1A_NSY_INS5_IJS1B_S1T_EEENS5_IJS1T_SB_EEEEEEENS4_39AutoVectorizingCopyWithAssumedAlignmentILi128EEENS4_14SM90_TMA_STOREES2A_S2C_S2C_EEEvvEEEEvNT_6ParamsE:
	.zero		2944


//--------------------- SYMBOLS --------------------------

	.type		.nv.reservedSmem.offset0,@object
	.size		.nv.reservedSmem.offset0,0x4
	.type		.nv.reservedSmem.cap,@object
	.size		.nv.reservedSmem.cap,0x4
	.type		__assertfail,@function
